//
// Generated by NVIDIA NVVM Compiler
//
// Compiler Build ID: CL-36424714
// Cuda compilation tools, release 13.0, V13.0.88
// Based on NVVM 20.0.0
//

.version 9.0
.target sm_100
.address_size 64

	// .globl	_Z12execute_taskiiiPKfS0_S0_Pf
// _ZZ12execute_taskiiiPKfS0_S0_PfE5sdata has been demoted

.visible .entry _Z12execute_taskiiiPKfS0_S0_Pf(
	.param .u32 _Z12execute_taskiiiPKfS0_S0_Pf_param_0,
	.param .u32 _Z12execute_taskiiiPKfS0_S0_Pf_param_1,
	.param .u32 _Z12execute_taskiiiPKfS0_S0_Pf_param_2,
	.param .u64 .ptr .align 1 _Z12execute_taskiiiPKfS0_S0_Pf_param_3,
	.param .u64 .ptr .align 1 _Z12execute_taskiiiPKfS0_S0_Pf_param_4,
	.param .u64 .ptr .align 1 _Z12execute_taskiiiPKfS0_S0_Pf_param_5,
	.param .u64 .ptr .align 1 _Z12execute_taskiiiPKfS0_S0_Pf_param_6
)
{
	.reg .pred 	%p<41>;
	.reg .b32 	%r<81>;
	.reg .b32 	%f<167>;
	.reg .b64 	%rd<68>;
	// demoted variable
	.shared .align 4 .b8 _ZZ12execute_taskiiiPKfS0_S0_PfE5sdata[1024];
	ld.param.u32 	%r41, [_Z12execute_taskiiiPKfS0_S0_Pf_param_0];
	ld.param.u32 	%r42, [_Z12execute_taskiiiPKfS0_S0_Pf_param_1];
	ld.param.u32 	%r43, [_Z12execute_taskiiiPKfS0_S0_Pf_param_2];
	ld.param.u64 	%rd23, [_Z12execute_taskiiiPKfS0_S0_Pf_param_3];
	ld.param.u64 	%rd24, [_Z12execute_taskiiiPKfS0_S0_Pf_param_4];
	ld.param.u64 	%rd25, [_Z12execute_taskiiiPKfS0_S0_Pf_param_5];
	ld.param.u64 	%rd22, [_Z12execute_taskiiiPKfS0_S0_Pf_param_6];
	cvta.to.global.u64 	%rd1, %rd24;
	cvta.to.global.u64 	%rd2, %rd23;
	cvta.to.global.u64 	%rd3, %rd25;
	mov.u32 	%r1, %ctaid.x;
	mov.u32 	%r2, %ctaid.y;
	setp.ge.s32 	%p1, %r1, %r41;
	setp.ge.s32 	%p2, %r2, %r43;
	or.pred  	%p3, %p1, %p2;
	@%p3 bra 	$L__BB0_56;
	cvt.rn.f32.s32 	%f47, %r42;
	rsqrt.approx.f32 	%f1, %f47;
	mov.u32 	%r3, %tid.x;
	setp.ge.u32 	%p4, %r3, %r41;
	mov.f32 	%f152, 0fF149F2CA;
	@%p4 bra 	$L__BB0_14;
	mul.lo.s32 	%r44, %r42, %r1;
	cvt.s64.s32 	%rd4, %r44;
	setp.lt.s32 	%p5, %r42, 1;
	mov.u32 	%r4, %ntid.x;
	@%p5 bra 	$L__BB0_12;
	and.b32  	%r5, %r42, 3;
	and.b32  	%r6, %r42, 2147483644;
	mov.f32 	%f152, 0fF149F2CA;
	mov.u32 	%r66, %r3;
$L__BB0_4:
	setp.lt.u32 	%p7, %r42, 4;
	mul.lo.s32 	%r46, %r66, %r42;
	cvt.s64.s32 	%rd5, %r46;
	mov.f32 	%f150, 0f00000000;
	mov.b32 	%r68, 0;
	@%p7 bra 	$L__BB0_7;
	mov.f32 	%f150, 0f00000000;
	mov.b32 	%r67, 0;
$L__BB0_6:
	.pragma "nounroll";
	cvt.u64.u32 	%rd26, %r67;
	add.s64 	%rd27, %rd26, %rd4;
	shl.b64 	%rd28, %rd27, 2;
	add.s64 	%rd29, %rd2, %rd28;
	ld.global.nc.f32 	%f53, [%rd29];
	add.s64 	%rd30, %rd26, %rd5;
	shl.b64 	%rd31, %rd30, 2;
	add.s64 	%rd32, %rd1, %rd31;
	ld.global.nc.f32 	%f54, [%rd32];
	fma.rn.f32 	%f55, %f53, %f54, %f150;
	ld.global.nc.f32 	%f56, [%rd29+4];
	ld.global.nc.f32 	%f57, [%rd32+4];
	fma.rn.f32 	%f58, %f56, %f57, %f55;
	ld.global.nc.f32 	%f59, [%rd29+8];
	ld.global.nc.f32 	%f60, [%rd32+8];
	fma.rn.f32 	%f61, %f59, %f60, %f58;
	ld.global.nc.f32 	%f62, [%rd29+12];
	ld.global.nc.f32 	%f63, [%rd32+12];
	fma.rn.f32 	%f150, %f62, %f63, %f61;
	add.s32 	%r67, %r67, 4;
	setp.ne.s32 	%p8, %r67, %r6;
	mov.u32 	%r68, %r6;
	@%p8 bra 	$L__BB0_6;
$L__BB0_7:
	setp.eq.s32 	%p9, %r5, 0;
	@%p9 bra 	$L__BB0_11;
	setp.eq.s32 	%p10, %r5, 1;
	cvt.u64.u32 	%rd33, %r68;
	add.s64 	%rd34, %rd33, %rd4;
	shl.b64 	%rd35, %rd34, 2;
	add.s64 	%rd6, %rd2, %rd35;
	ld.global.nc.f32 	%f64, [%rd6];
	add.s64 	%rd36, %rd33, %rd5;
	shl.b64 	%rd37, %rd36, 2;
	add.s64 	%rd7, %rd1, %rd37;
	ld.global.nc.f32 	%f65, [%rd7];
	fma.rn.f32 	%f150, %f64, %f65, %f150;
	@%p10 bra 	$L__BB0_11;
	setp.eq.s32 	%p11, %r5, 2;
	ld.global.nc.f32 	%f66, [%rd6+4];
	ld.global.nc.f32 	%f67, [%rd7+4];
	fma.rn.f32 	%f150, %f66, %f67, %f150;
	@%p11 bra 	$L__BB0_11;
	ld.global.nc.f32 	%f68, [%rd6+8];
	ld.global.nc.f32 	%f69, [%rd7+8];
	fma.rn.f32 	%f150, %f68, %f69, %f150;
$L__BB0_11:
	mul.f32 	%f70, %f1, %f150;
	max.f32 	%f152, %f152, %f70;
	add.s32 	%r66, %r66, %r4;
	setp.lt.s32 	%p12, %r66, %r41;
	@%p12 bra 	$L__BB0_4;
	bra.uni 	$L__BB0_14;
$L__BB0_12:
	mul.f32 	%f12, %f1, 0f00000000;
	mov.f32 	%f152, 0fF149F2CA;
	mov.u32 	%r69, %r3;
$L__BB0_13:
	max.f32 	%f152, %f152, %f12;
	add.s32 	%r69, %r69, %r4;
	setp.lt.s32 	%p6, %r69, %r41;
	@%p6 bra 	$L__BB0_13;
$L__BB0_14:
	shl.b32 	%r48, %r3, 2;
	mov.u32 	%r49, _ZZ12execute_taskiiiPKfS0_S0_PfE5sdata;
	add.s32 	%r14, %r49, %r48;
	st.shared.f32 	[%r14], %f152;
	bar.sync 	0;
	mov.u32 	%r80, %ntid.x;
	setp.lt.u32 	%p13, %r80, 2;
	@%p13 bra 	$L__BB0_19;
	mov.u32 	%r70, %r80;
$L__BB0_16:
	shr.u32 	%r17, %r70, 1;
	setp.ge.u32 	%p14, %r3, %r17;
	@%p14 bra 	$L__BB0_18;
	ld.shared.f32 	%f71, [%r14];
	shl.b32 	%r50, %r17, 2;
	add.s32 	%r51, %r14, %r50;
	ld.shared.f32 	%f72, [%r51];
	max.f32 	%f73, %f71, %f72;
	st.shared.f32 	[%r14], %f73;
$L__BB0_18:
	bar.sync 	0;
	setp.gt.u32 	%p15, %r70, 3;
	mov.u32 	%r70, %r17;
	@%p15 bra 	$L__BB0_16;
$L__BB0_19:
	setp.ge.u32 	%p16, %r3, %r41;
	mov.f32 	%f159, 0f00000000;
	ld.shared.f32 	%f16, [_ZZ12execute_taskiiiPKfS0_S0_PfE5sdata];
	@%p16 bra 	$L__BB0_32;
	mul.lo.s32 	%r52, %r42, %r1;
	cvt.s64.s32 	%rd8, %r52;
	setp.lt.s32 	%p17, %r42, 1;
	@%p17 bra 	$L__BB0_30;
	and.b32  	%r18, %r42, 3;
	and.b32  	%r19, %r42, 2147483644;
	mov.f32 	%f159, 0f00000000;
	mov.u32 	%r71, %r3;
$L__BB0_22:
	setp.lt.u32 	%p19, %r42, 4;
	mul.lo.s32 	%r54, %r71, %r42;
	cvt.s64.s32 	%rd9, %r54;
	mov.f32 	%f157, 0f00000000;
	mov.b32 	%r73, 0;
	@%p19 bra 	$L__BB0_25;
	mov.f32 	%f157, 0f00000000;
	mov.b32 	%r72, 0;
$L__BB0_24:
	.pragma "nounroll";
	cvt.u64.u32 	%rd38, %r72;
	add.s64 	%rd39, %rd38, %rd8;
	shl.b64 	%rd40, %rd39, 2;
	add.s64 	%rd41, %rd2, %rd40;
	ld.global.nc.f32 	%f83, [%rd41];
	add.s64 	%rd42, %rd38, %rd9;
	shl.b64 	%rd43, %rd42, 2;
	add.s64 	%rd44, %rd1, %rd43;
	ld.global.nc.f32 	%f84, [%rd44];
	fma.rn.f32 	%f85, %f83, %f84, %f157;
	ld.global.nc.f32 	%f86, [%rd41+4];
	ld.global.nc.f32 	%f87, [%rd44+4];
	fma.rn.f32 	%f88, %f86, %f87, %f85;
	ld.global.nc.f32 	%f89, [%rd41+8];
	ld.global.nc.f32 	%f90, [%rd44+8];
	fma.rn.f32 	%f91, %f89, %f90, %f88;
	ld.global.nc.f32 	%f92, [%rd41+12];
	ld.global.nc.f32 	%f93, [%rd44+12];
	fma.rn.f32 	%f157, %f92, %f93, %f91;
	add.s32 	%r72, %r72, 4;
	setp.ne.s32 	%p20, %r72, %r19;
	mov.u32 	%r73, %r19;
	@%p20 bra 	$L__BB0_24;
$L__BB0_25:
	setp.eq.s32 	%p21, %r18, 0;
	@%p21 bra 	$L__BB0_29;
	setp.eq.s32 	%p22, %r18, 1;
	cvt.u64.u32 	%rd45, %r73;
	add.s64 	%rd46, %rd45, %rd8;
	shl.b64 	%rd47, %rd46, 2;
	add.s64 	%rd10, %rd2, %rd47;
	ld.global.nc.f32 	%f94, [%rd10];
	add.s64 	%rd48, %rd45, %rd9;
	shl.b64 	%rd49, %rd48, 2;
	add.s64 	%rd11, %rd1, %rd49;
	ld.global.nc.f32 	%f95, [%rd11];
	fma.rn.f32 	%f157, %f94, %f95, %f157;
	@%p22 bra 	$L__BB0_29;
	setp.eq.s32 	%p23, %r18, 2;
	ld.global.nc.f32 	%f96, [%rd10+4];
	ld.global.nc.f32 	%f97, [%rd11+4];
	fma.rn.f32 	%f157, %f96, %f97, %f157;
	@%p23 bra 	$L__BB0_29;
	ld.global.nc.f32 	%f98, [%rd10+8];
	ld.global.nc.f32 	%f99, [%rd11+8];
	fma.rn.f32 	%f157, %f98, %f99, %f157;
$L__BB0_29:
	mul.f32 	%f100, %f1, %f157;
	sub.f32 	%f101, %f100, %f16;
	mul.f32 	%f102, %f101, 0f3FB8AA3B;
	ex2.approx.f32 	%f103, %f102;
	add.f32 	%f159, %f159, %f103;
	add.s32 	%r71, %r71, %r80;
	setp.lt.s32 	%p24, %r71, %r41;
	@%p24 bra 	$L__BB0_22;
	bra.uni 	$L__BB0_32;
$L__BB0_30:
	mul.f32 	%f76, %f1, 0f00000000;
	sub.f32 	%f77, %f76, %f16;
	mul.f32 	%f78, %f77, 0f3FB8AA3B;
	ex2.approx.f32 	%f27, %f78;
	mov.f32 	%f159, 0f00000000;
	mov.u32 	%r74, %r3;
$L__BB0_31:
	add.f32 	%f159, %f159, %f27;
	add.s32 	%r74, %r74, %r80;
	setp.lt.s32 	%p18, %r74, %r41;
	@%p18 bra 	$L__BB0_31;
$L__BB0_32:
	setp.lt.u32 	%p25, %r80, 2;
	st.shared.f32 	[%r14], %f159;
	bar.sync 	0;
	@%p25 bra 	$L__BB0_37;
	mov.u32 	%r75, %r80;
$L__BB0_34:
	shr.u32 	%r28, %r75, 1;
	setp.ge.u32 	%p26, %r3, %r28;
	@%p26 bra 	$L__BB0_36;
	shl.b32 	%r56, %r28, 2;
	add.s32 	%r57, %r14, %r56;
	ld.shared.f32 	%f104, [%r57];
	ld.shared.f32 	%f105, [%r14];
	add.f32 	%f106, %f104, %f105;
	st.shared.f32 	[%r14], %f106;
$L__BB0_36:
	bar.sync 	0;
	setp.gt.u32 	%p27, %r75, 3;
	mov.u32 	%r75, %r28;
	@%p27 bra 	$L__BB0_34;
$L__BB0_37:
	setp.ge.u32 	%p28, %r3, %r41;
	ld.shared.f32 	%f108, [_ZZ12execute_taskiiiPKfS0_S0_PfE5sdata];
	max.f32 	%f31, %f108, 0f1E3CE508;
	mov.f32 	%f166, 0f00000000;
	@%p28 bra 	$L__BB0_50;
	mul.lo.s32 	%r58, %r42, %r1;
	cvt.s64.s32 	%rd12, %r58;
	setp.lt.s32 	%p29, %r42, 1;
	@%p29 bra 	$L__BB0_48;
	and.b32  	%r29, %r42, 3;
	and.b32  	%r30, %r42, 2147483644;
	neg.s32 	%r31, %r30;
	shl.b64 	%rd52, %rd12, 2;
	add.s64 	%rd53, %rd52, %rd2;
	add.s64 	%rd13, %rd53, 8;
	mov.f32 	%f166, 0f00000000;
	mov.u32 	%r76, %r3;
$L__BB0_40:
	setp.lt.u32 	%p31, %r42, 4;
	mul.lo.s32 	%r61, %r76, %r42;
	cvt.s64.s32 	%rd14, %r61;
	mov.f32 	%f164, 0f00000000;
	mov.b32 	%r78, 0;
	@%p31 bra 	$L__BB0_43;
	shl.b64 	%rd54, %rd14, 2;
	add.s64 	%rd55, %rd1, %rd54;
	add.s64 	%rd66, %rd55, 8;
	mov.f32 	%f164, 0f00000000;
	mov.u64 	%rd67, %rd13;
	mov.u32 	%r77, %r31;
$L__BB0_42:
	.pragma "nounroll";
	ld.global.nc.f32 	%f119, [%rd67+-8];
	ld.global.nc.f32 	%f120, [%rd66+-8];
	fma.rn.f32 	%f121, %f119, %f120, %f164;
	ld.global.nc.f32 	%f122, [%rd67+-4];
	ld.global.nc.f32 	%f123, [%rd66+-4];
	fma.rn.f32 	%f124, %f122, %f123, %f121;
	ld.global.nc.f32 	%f125, [%rd67];
	ld.global.nc.f32 	%f126, [%rd66];
	fma.rn.f32 	%f127, %f125, %f126, %f124;
	ld.global.nc.f32 	%f128, [%rd67+4];
	ld.global.nc.f32 	%f129, [%rd66+4];
	fma.rn.f32 	%f164, %f128, %f129, %f127;
	add.s32 	%r77, %r77, 4;
	add.s64 	%rd67, %rd67, 16;
	add.s64 	%rd66, %rd66, 16;
	setp.ne.s32 	%p32, %r77, 0;
	mov.u32 	%r78, %r30;
	@%p32 bra 	$L__BB0_42;
$L__BB0_43:
	setp.eq.s32 	%p33, %r29, 0;
	@%p33 bra 	$L__BB0_47;
	setp.eq.s32 	%p34, %r29, 1;
	cvt.u64.u32 	%rd56, %r78;
	add.s64 	%rd57, %rd56, %rd12;
	shl.b64 	%rd58, %rd57, 2;
	add.s64 	%rd20, %rd2, %rd58;
	ld.global.nc.f32 	%f130, [%rd20];
	add.s64 	%rd59, %rd56, %rd14;
	shl.b64 	%rd60, %rd59, 2;
	add.s64 	%rd21, %rd1, %rd60;
	ld.global.nc.f32 	%f131, [%rd21];
	fma.rn.f32 	%f164, %f130, %f131, %f164;
	@%p34 bra 	$L__BB0_47;
	setp.eq.s32 	%p35, %r29, 2;
	ld.global.nc.f32 	%f132, [%rd20+4];
	ld.global.nc.f32 	%f133, [%rd21+4];
	fma.rn.f32 	%f164, %f132, %f133, %f164;
	@%p35 bra 	$L__BB0_47;
	ld.global.nc.f32 	%f134, [%rd20+8];
	ld.global.nc.f32 	%f135, [%rd21+8];
	fma.rn.f32 	%f164, %f134, %f135, %f164;
$L__BB0_47:
	mul.f32 	%f136, %f1, %f164;
	sub.f32 	%f137, %f136, %f16;
	mul.f32 	%f138, %f137, 0f3FB8AA3B;
	ex2.approx.f32 	%f139, %f138;
	div.rn.f32 	%f140, %f139, %f31;
	mad.lo.s32 	%r62, %r76, %r43, %r2;
	mul.wide.s32 	%rd61, %r62, 4;
	add.s64 	%rd62, %rd3, %rd61;
	ld.global.nc.f32 	%f141, [%rd62];
	fma.rn.f32 	%f166, %f140, %f141, %f166;
	add.s32 	%r76, %r76, %r80;
	setp.lt.s32 	%p36, %r76, %r41;
	@%p36 bra 	$L__BB0_40;
	bra.uni 	$L__BB0_50;
$L__BB0_48:
	mul.f32 	%f110, %f1, 0f00000000;
	sub.f32 	%f111, %f110, %f16;
	mul.f32 	%f112, %f111, 0f3FB8AA3B;
	ex2.approx.f32 	%f113, %f112;
	div.rn.f32 	%f42, %f113, %f31;
	mov.f32 	%f166, 0f00000000;
	mov.u32 	%r79, %r3;
$L__BB0_49:
	mad.lo.s32 	%r59, %r79, %r43, %r2;
	mul.wide.s32 	%rd50, %r59, 4;
	add.s64 	%rd51, %rd3, %rd50;
	ld.global.nc.f32 	%f114, [%rd51];
	fma.rn.f32 	%f166, %f42, %f114, %f166;
	add.s32 	%r79, %r79, %r80;
	setp.lt.s32 	%p30, %r79, %r41;
	@%p30 bra 	$L__BB0_49;
$L__BB0_50:
	setp.lt.u32 	%p37, %r80, 2;
	st.shared.f32 	[%r14], %f166;
	bar.sync 	0;
	@%p37 bra 	$L__BB0_54;
$L__BB0_51:
	shr.u32 	%r40, %r80, 1;
	setp.ge.u32 	%p38, %r3, %r40;
	@%p38 bra 	$L__BB0_53;
	shl.b32 	%r63, %r40, 2;
	add.s32 	%r64, %r14, %r63;
	ld.shared.f32 	%f142, [%r64];
	ld.shared.f32 	%f143, [%r14];
	add.f32 	%f144, %f142, %f143;
	st.shared.f32 	[%r14], %f144;
$L__BB0_53:
	bar.sync 	0;
	setp.gt.u32 	%p39, %r80, 3;
	mov.u32 	%r80, %r40;
	@%p39 bra 	$L__BB0_51;
$L__BB0_54:
	setp.ne.s32 	%p40, %r3, 0;
	@%p40 bra 	$L__BB0_56;
	ld.shared.f32 	%f145, [_ZZ12execute_taskiiiPKfS0_S0_PfE5sdata];
	mad.lo.s32 	%r65, %r43, %r1, %r2;
	cvta.to.global.u64 	%rd63, %rd22;
	mul.wide.u32 	%rd64, %r65, 4;
	add.s64 	%rd65, %rd63, %rd64;
	st.global.f32 	[%rd65], %f145;
$L__BB0_56:
	ret;

}


// ===== COMPILED SASS (sm_100) =====

	.target	sm_100

	.elftype	@"ET_EXEC"


//--------------------- .note.nv.tkinfo           --------------------------
	.section	.note.nv.tkinfo,"",@"SHT_NOTE"
	.sectionflags	@"SHF_NOTE_NV_TKINFO"
	.tkinfo
        /*0018*/ 	.word	0x00000002
        /*0030*/ 	.string	""
        /*0030*/ 	.string	"ptxas"
        /*0030*/ 	.string	"Cuda compilation tools, release 13.0, V13.0.88"
        /*0030*/ 	.string	"Build cuda_13.0.r13.0/compiler.36424714_0"
        /*0030*/ 	.string	"-arch sm_100 -m 64 "



//--------------------- .note.nv.cuinfo           --------------------------
	.section	.note.nv.cuinfo,"",@"SHT_NOTE"
	.sectionflags	@"SHF_NOTE_NV_CUINFO"
        /*0018*/ 	.short	0x0002
        /*001a*/ 	.short	0x0064
        /*001c*/ 	.short	0x0082
	.zero		2


//--------------------- .nv.info                  --------------------------
	.section	.nv.info,"",@"SHT_CUDA_INFO"
	.align	4


	//----- nvinfo : EIATTR_REGCOUNT
	.align		4
        /*0000*/ 	.byte	0x04, 0x2f
        /*0002*/ 	.short	(.L_1 - .L_0)
	.align		4
.L_0:
        /*0004*/ 	.word	index@(_Z12execute_taskiiiPKfS0_S0_Pf)
        /*0008*/ 	.word	0x0000001f


	//----- nvinfo : EIATTR_FRAME_SIZE
	.align		4
.L_1:
        /*000c*/ 	.byte	0x04, 0x11
        /*000e*/ 	.short	(.L_3 - .L_2)
	.align		4
.L_2:
        /*0010*/ 	.word	index@($__internal_0_$__cuda_sm3x_div_rn_noftz_f32_slowpath)
        /*0014*/ 	.word	0x00000000


	//----- nvinfo : EIATTR_FRAME_SIZE
	.align		4
.L_3:
        /*0018*/ 	.byte	0x04, 0x11
        /*001a*/ 	.short	(.L_5 - .L_4)
	.align		4
.L_4:
        /*001c*/ 	.word	index@(_Z12execute_taskiiiPKfS0_S0_Pf)
        /*0020*/ 	.word	0x00000000


	//----- nvinfo : EIATTR_MIN_STACK_SIZE
	.align		4
.L_5:
        /*0024*/ 	.byte	0x04, 0x12
        /*0026*/ 	.short	(.L_7 - .L_6)
	.align		4
.L_6:
        /*0028*/ 	.word	index@(_Z12execute_taskiiiPKfS0_S0_Pf)
        /*002c*/ 	.word	0x00000000
.L_7:


//--------------------- .nv.compat                --------------------------
	.section	.nv.compat,"",@"SHT_CUDA_COMPAT_INFO"
	.align	4
        /*0000*/ 	.byte	0x02, 0x09, 0x00, 0x00, 0x02, 0x02, 0x01, 0x00, 0x02, 0x05, 0x05, 0x00, 0x03, 0x07, 0x01, 0x01
        /*0010*/ 	.byte	0x02, 0x03, 0x00, 0x00, 0x02, 0x06, 0x01, 0x00, 0x04, 0x0b, 0x08, 0x00, 0x01, 0x00, 0x00, 0x00
        /*0020*/ 	.byte	0x00, 0x00, 0x00, 0x00


//--------------------- .nv.info._Z12execute_taskiiiPKfS0_S0_Pf --------------------------
	.section	.nv.info._Z12execute_taskiiiPKfS0_S0_Pf,"",@"SHT_CUDA_INFO"
	.sectionflags	@""
	.align	4


	//----- nvinfo : EIATTR_CUDA_API_VERSION
	.align		4
        /*0000*/ 	.byte	0x04, 0x37
        /*0002*/ 	.short	(.L_9 - .L_8)
.L_8:
        /*0004*/ 	.word	0x00000082


	//----- nvinfo : EIATTR_KPARAM_INFO
	.align		4
.L_9:
        /*0008*/ 	.byte	0x04, 0x17
        /*000a*/ 	.short	(.L_11 - .L_10)
.L_10:
        /*000c*/ 	.word	0x00000000
        /*0010*/ 	.short	0x0006
        /*0012*/ 	.short	0x0028
        /*0014*/ 	.byte	0x00, 0xf5, 0x21, 0x00


	//----- nvinfo : EIATTR_KPARAM_INFO
	.align		4
.L_11:
        /*0018*/ 	.byte	0x04, 0x17
        /*001a*/ 	.short	(.L_13 - .L_12)
.L_12:
        /*001c*/ 	.word	0x00000000
        /*0020*/ 	.short	0x0005
        /*0022*/ 	.short	0x0020
        /*0024*/ 	.byte	0x00, 0xf5, 0x21, 0x00


	//----- nvinfo : EIATTR_KPARAM_INFO
	.align		4
.L_13:
        /*0028*/ 	.byte	0x04, 0x17
        /*002a*/ 	.short	(.L_15 - .L_14)
.L_14:
        /*002c*/ 	.word	0x00000000
        /*0030*/ 	.short	0x0004
        /*0032*/ 	.short	0x0018
        /*0034*/ 	.byte	0x00, 0xf5, 0x21, 0x00


	//----- nvinfo : EIATTR_KPARAM_INFO
	.align		4
.L_15:
        /*0038*/ 	.byte	0x04, 0x17
        /*003a*/ 	.short	(.L_17 - .L_16)
.L_16:
        /*003c*/ 	.word	0x00000000
        /*0040*/ 	.short	0x0003
        /*0042*/ 	.short	0x0010
        /*0044*/ 	.byte	0x00, 0xf5, 0x21, 0x00


	//----- nvinfo : EIATTR_KPARAM_INFO
	.align		4
.L_17:
        /*0048*/ 	.byte	0x04, 0x17
        /*004a*/ 	.short	(.L_19 - .L_18)
.L_18:
        /*004c*/ 	.word	0x00000000
        /*0050*/ 	.short	0x0002
        /*0052*/ 	.short	0x0008
        /*0054*/ 	.byte	0x00, 0xf0, 0x11, 0x00


	//----- nvinfo : EIATTR_KPARAM_INFO
	.align		4
.L_19:
        /*0058*/ 	.byte	0x04, 0x17
        /*005a*/ 	.short	(.L_21 - .L_20)
.L_20:
        /*005c*/ 	.word	0x00000000
        /*0060*/ 	.short	0x0001
        /*0062*/ 	.short	0x0004
        /*0064*/ 	.byte	0x00, 0xf0, 0x11, 0x00


	//----- nvinfo : EIATTR_KPARAM_INFO
	.align		4
.L_21:
        /*0068*/ 	.byte	0x04, 0x17
        /*006a*/ 	.short	(.L_23 - .L_22)
.L_22:
        /*006c*/ 	.word	0x00000000
        /*0070*/ 	.short	0x0000
        /*0072*/ 	.short	0x0000
        /*0074*/ 	.byte	0x00, 0xf0, 0x11, 0x00


	//----- nvinfo : EIATTR_SPARSE_MMA_MASK
	.align		4
.L_23:
        /*0078*/ 	.byte	0x03, 0x50
        /*007a*/ 	.short	0x0000


	//----- nvinfo : EIATTR_MAXREG_COUNT
	.align		4
        /*007c*/ 	.byte	0x03, 0x1b
        /*007e*/ 	.short	0x00ff


	//----- nvinfo : EIATTR_NUM_BARRIERS
	.align		4
        /*0080*/ 	.byte	0x02, 0x4c
        /*0082*/ 	.byte	0x01
	.zero		1


	//----- nvinfo : EIATTR_MERCURY_ISA_VERSION
	.align		4
        /*0084*/ 	.byte	0x03, 0x5f
        /*0086*/ 	.short	0x0101


	//----- nvinfo : EIATTR_VRC_CTA_INIT_COUNT
	.align		4
        /*0088*/ 	.byte	0x02, 0x4a
	.zero		1
	.zero		1


	//----- nvinfo : EIATTR_EXIT_INSTR_OFFSETS
	.align		4
        /*008c*/ 	.byte	0x04, 0x1c
        /*008e*/ 	.short	(.L_25 - .L_24)


	//   ....[0]....
.L_24:
        /*0090*/ 	.word	0x00000070


	//   ....[1]....
        /*0094*/ 	.word	0x000019b0


	//   ....[2]....
        /*0098*/ 	.word	0x00001a50


	//----- nvinfo : EIATTR_CRS_STACK_SIZE
	.align		4
.L_25:
        /*009c*/ 	.byte	0x04, 0x1e
        /*009e*/ 	.short	(.L_27 - .L_26)
.L_26:
        /*00a0*/ 	.word	0x00000000


	//----- nvinfo : EIATTR_CBANK_PARAM_SIZE
	.align		4
.L_27:
        /*00a4*/ 	.byte	0x03, 0x19
        /*00a6*/ 	.short	0x0030


	//----- nvinfo : EIATTR_PARAM_CBANK
	.align		4
        /*00a8*/ 	.byte	0x04, 0x0a
        /*00aa*/ 	.short	(.L_29 - .L_28)
	.align		4
.L_28:
        /*00ac*/ 	.word	index@(.nv.constant0._Z12execute_taskiiiPKfS0_S0_Pf)
        /*00b0*/ 	.short	0x0380
        /*00b2*/ 	.short	0x0030


	//----- nvinfo : EIATTR_SW_WAR
	.align		4
.L_29:
        /*00b4*/ 	.byte	0x04, 0x36
        /*00b6*/ 	.short	(.L_31 - .L_30)
.L_30:
        /*00b8*/ 	.word	0x00000008
.L_31:


//--------------------- .nv.callgraph             --------------------------
	.section	.nv.callgraph,"",@"SHT_CUDA_CALLGRAPH"
	.align	4
	.sectionentsize	8
	.align		4
        /*0000*/ 	.word	0x00000000
	.align		4
        /*0004*/ 	.word	0xffffffff
	.align		4
        /*0008*/ 	.word	0x00000000
	.align		4
        /*000c*/ 	.word	0xfffffffe
	.align		4
        /*0010*/ 	.word	0x00000000
	.align		4
        /*0014*/ 	.word	0xfffffffd
	.align		4
        /*0018*/ 	.word	0x00000000
	.align		4
        /*001c*/ 	.word	0xfffffffc


//--------------------- .text._Z12execute_taskiiiPKfS0_S0_Pf --------------------------
	.section	.text._Z12execute_taskiiiPKfS0_S0_Pf,"ax",@progbits
	.align	128
        .global         _Z12execute_taskiiiPKfS0_S0_Pf
        .type           _Z12execute_taskiiiPKfS0_S0_Pf,@function
        .size           _Z12execute_taskiiiPKfS0_S0_Pf,(.L_x_47 - _Z12execute_taskiiiPKfS0_S0_Pf)
        .other          _Z12execute_taskiiiPKfS0_S0_Pf,@"STO_CUDA_ENTRY STV_DEFAULT"
_Z12execute_taskiiiPKfS0_S0_Pf:
.text._Z12execute_taskiiiPKfS0_S0_Pf:
[----:B------:R-:W-:Y:S01]  /*0000*/  LDC R1, c[0x0][0x37c] ;  /* 0x0000df00ff017b82 */ /* 0x000fe20000000800 */
[----:B------:R-:W0:Y:S07]  /*0010*/  S2R R2, SR_CTAID.Y ;  /* 0x0000000000027919 */ /* 0x000e2e0000002600 */
[----:B------:R-:W1:Y:S01]  /*0020*/  S2UR UR7, SR_CTAID.X ;  /* 0x00000000000779c3 */ /* 0x000e620000002500 */
[----:B------:R-:W0:Y:S07]  /*0030*/  LDCU UR4, c[0x0][0x388] ;  /* 0x00007100ff0477ac */ /* 0x000e2e0008000800 */
[----:B------:R-:W1:Y:S01]  /*0040*/  LDC R6, c[0x0][0x380] ;  /* 0x0000e000ff067b82 */ /* 0x000e620000000800 */
[----:B0-----:R-:W-:-:S04]  /*0050*/  ISETP.GE.AND P0, PT, R2, UR4, PT ;  /* 0x0000000402007c0c */ /* 0x001fc8000bf06270 */
[----:B-1----:R-:W-:-:S13]  /*0060*/  ISETP.LE.OR P0, PT, R6, UR7, P0 ;  /* 0x0000000706007c0c */ /* 0x002fda0008703670 */
[----:B------:R-:W-:Y:S05]  /*0070*/  @P0 EXIT ;  /* 0x000000000000094d */ /* 0x000fea0003800000 */
[----:B------:R-:W0:Y:S01]  /*0080*/  LDC R10, c[0x0][0x384] ;  /* 0x0000e100ff0a7b82 */ /* 0x000e220000000800 */
[----:B------:R-:W1:Y:S01]  /*0090*/  S2R R3, SR_TID.X ;  /* 0x0000000000037919 */ /* 0x000e620000002100 */
[----:B------:R-:W2:Y:S01]  /*00a0*/  LDCU.64 UR10, c[0x0][0x358] ;  /* 0x00006b00ff0a77ac */ /* 0x000ea20008000a00 */
[----:B------:R-:W-:Y:S01]  /*00b0*/  BSSY.RECONVERGENT B0, `(.L_x_0) ;  /* 0x000005a000007945 */ /* 0x000fe20003800200 */
[----:B------:R-:W-:Y:S01]  /*00c0*/  IMAD.MOV.U32 R11, RZ, RZ, -0xeb60d36 ;  /* 0xf149f2caff0b7424 */ /* 0x000fe200078e00ff */
[----:B0-----:R-:W-:-:S04]  /*00d0*/  I2FP.F32.S32 R0, R10 ;  /* 0x0000000a00007245 */ /* 0x001fc80000201400 */
[----:B------:R-:W-:Y:S02]  /*00e0*/  FSETP.GEU.AND P0, PT, |R0|, 1.175494350822287508e-38, PT ;  /* 0x008000000000780b */ /* 0x000fe40003f0e200 */
[----:B-1----:R-:W-:-:S11]  /*00f0*/  ISETP.GE.U32.AND P1, PT, R3, R6, PT ;  /* 0x000000060300720c */ /* 0x002fd60003f26070 */
[----:B------:R-:W-:-:S04]  /*0100*/  @!P0 FMUL R0, R0, 16777216 ;  /* 0x4b80000000008820 */ /* 0x000fc80000400000 */
[----:B------:R-:W0:Y:S02]  /*0110*/  MUFU.RSQ R5, R0 ;  /* 0x0000000000057308 */ /* 0x000e240000001400 */
[----:B0-----:R-:W-:Y:S01]  /*0120*/  @!P0 FMUL R5, R5, 4096 ;  /* 0x4580000005058820 */ /* 0x001fe20000400000 */
[----:B--2---:R-:W-:Y:S06]  /*0130*/  @P1 BRA `(.L_x_1) ;  /* 0x0000000400441947 */ /* 0x004fec0003800000 */
[----:B------:R-:W0:Y:S01]  /*0140*/  LDC R13, c[0x0][0x360] ;  /* 0x0000d800ff0d7b82 */ /* 0x000e220000000800 */
[----:B------:R-:W-:-:S13]  /*0150*/  ISETP.GE.AND P0, PT, R10, 0x1, PT ;  /* 0x000000010a00780c */ /* 0x000fda0003f06270 */
[----:B------:R-:W-:Y:S05]  /*0160*/  @!P0 BRA `(.L_x_2) ;  /* 0x00000004001c8947 */ /* 0x000fea0003800000 */
[C---:B------:R-:W-:Y:S01]  /*0170*/  IMAD R12, R10.reuse, UR7, RZ ;  /* 0x000000070a0c7c24 */ /* 0x040fe2000f8e02ff */
[C---:B------:R-:W-:Y:S01]  /*0180*/  LOP3.LUT R17, R10.reuse, 0x3, RZ, 0xc0, !PT ;  /* 0x000000030a117812 */ /* 0x040fe200078ec0ff */
[----:B------:R-:W-:Y:S01]  /*0190*/  IMAD.MOV.U32 R11, RZ, RZ, -0xeb60d36 ;  /* 0xf149f2caff0b7424 */ /* 0x000fe200078e00ff */
[----:B------:R-:W-:Y:S01]  /*01a0*/  LOP3.LUT R10, R10, 0x7ffffffc, RZ, 0xc0, !PT ;  /* 0x7ffffffc0a0a7812 */ /* 0x000fe200078ec0ff */
[----:B------:R-:W-:Y:S01]  /*01b0*/  IMAD.MOV.U32 R4, RZ, RZ, R3 ;  /* 0x000000ffff047224 */ /* 0x000fe200078e0003 */
[----:B------:R-:W-:-:S07]  /*01c0*/  SHF.R.S32.HI R16, RZ, 0x1f, R12 ;  /* 0x0000001fff107819 */ /* 0x000fce000001140c */
.L_x_6:
[----:B------:R-:W1:Y:S01]  /*01d0*/  LDCU.64 UR4, c[0x0][0x380] ;  /* 0x00007000ff0477ac */ /* 0x000e620008000a00 */
[----:B------:R-:W-:Y:S02]  /*01e0*/  IMAD.MOV.U32 R0, RZ, RZ, RZ ;  /* 0x000000ffff007224 */ /* 0x000fe400078e00ff */
[----:B------:R-:W-:Y:S01]  /*01f0*/  IMAD.MOV.U32 R19, RZ, RZ, RZ ;  /* 0x000000ffff137224 */ /* 0x000fe200078e00ff */
[----:B-1----:R-:W-:Y:S02]  /*0200*/  UISETP.GE.U32.AND UP0, UPT, UR5, 0x4, UPT ;  /* 0x000000040500788c */ /* 0x002fe4000bf06070 */
[----:B------:R-:W-:Y:S02]  /*0210*/  IMAD R14, R4, UR5, RZ ;  /* 0x00000005040e7c24 */ /* 0x000fe4000f8e02ff */
[----:B0-----:R-:W-:-:S03]  /*0220*/  IMAD.IADD R4, R13, 0x1, R4 ;  /* 0x000000010d047824 */ /* 0x001fc600078e0204 */
[----:B------:R-:W-:Y:S02]  /*0230*/  SHF.R.S32.HI R15, RZ, 0x1f, R14 ;  /* 0x0000001fff0f7819 */ /* 0x000fe4000001140e */
[----:B------:R-:W-:Y:S01]  /*0240*/  ISETP.GE.AND P0, PT, R4, UR4, PT ;  /* 0x0000000404007c0c */ /* 0x000fe2000bf06270 */
[----:B------:R-:W-:-:S12]  /*0250*/  BRA.U !UP0, `(.L_x_3) ;  /* 0x0000000108707547 */ /* 0x000fd8000b800000 */
[----:B------:R-:W-:Y:S02]  /*0260*/  HFMA2 R0, -RZ, RZ, 0, 0 ;  /* 0x00000000ff007431 */ /* 0x000fe400000001ff */
[----:B------:R-:W-:-:S07]  /*0270*/  IMAD.MOV.U32 R19, RZ, RZ, RZ ;  /* 0x000000ffff137224 */ /* 0x000fce00078e00ff */
.L_x_4:
[----:B------:R-:W0:Y:S01]  /*0280*/  LDC.64 R6, c[0x0][0x390] ;  /* 0x0000e400ff067b82 */ /* 0x000e220000000a00 */
[-C--:B------:R-:W-:Y:S02]  /*0290*/  IADD3 R21, P1, PT, R12, R19.reuse, RZ ;  /* 0x000000130c157210 */ /* 0x080fe40007f3e0ff */
[----:B------:R-:W-:-:S03]  /*02a0*/  IADD3 R18, P2, PT, R14, R19, RZ ;  /* 0x000000130e127210 */ /* 0x000fc60007f5e0ff */
[----:B------:R-:W-:Y:S02]  /*02b0*/  IMAD.X R22, RZ, RZ, R16, P1 ;  /* 0x000000ffff167224 */ /* 0x000fe400008e0610 */
[----:B------:R-:W1:Y:S01]  /*02c0*/  LDC.64 R8, c[0x0][0x398] ;  /* 0x0000e600ff087b82 */ /* 0x000e620000000a00 */
[----:B------:R-:W-:Y:S01]  /*02d0*/  IMAD.X R20, RZ, RZ, R15, P2 ;  /* 0x000000ffff147224 */ /* 0x000fe200010e060f */
[----:B0-----:R-:W-:-:S04]  /*02e0*/  LEA R6, P1, R21, R6, 0x2 ;  /* 0x0000000615067211 */ /* 0x001fc800078210ff */
[----:B------:R-:W-:Y:S02]  /*02f0*/  LEA.HI.X R7, R21, R7, R22, 0x2, P1 ;  /* 0x0000000715077211 */ /* 0x000fe400008f1416 */
[----:B-1----:R-:W-:-:S03]  /*0300*/  LEA R8, P2, R18, R8, 0x2 ;  /* 0x0000000812087211 */ /* 0x002fc600078410ff */
[----:B------:R-:W2:Y:S01]  /*0310*/  LDG.E.CONSTANT R21, desc[UR10][R6.64] ;  /* 0x0000000a06157981 */ /* 0x000ea2000c1e9900 */
[----:B------:R-:W-:-:S03]  /*0320*/  LEA.HI.X R9, R18, R9, R20, 0x2, P2 ;  /* 0x0000000912097211 */ /* 0x000fc600010f1414 */
[----:B------:R-:W3:Y:S04]  /*0330*/  LDG.E.CONSTANT R23, desc[UR10][R6.64+0x4] ;  /* 0x0000040a06177981 */ /* 0x000ee8000c1e9900 */
[----:B------:R-:W2:Y:S04]  /*0340*/  LDG.E.CONSTANT R18, desc[UR10][R8.64] ;  /* 0x0000000a08127981 */ /* 0x000ea8000c1e9900 */
[----:B------:R-:W3:Y:S04]  /*0350*/  LDG.E.CONSTANT R20, desc[UR10][R8.64+0x4] ;  /* 0x0000040a08147981 */ /* 0x000ee8000c1e9900 */
[----:B------:R-:W4:Y:S04]  /*0360*/  LDG.E.CONSTANT R25, desc[UR10][R6.64+0x8] ;  /* 0x0000080a06197981 */ /* 0x000f28000c1e9900 */
[----:B------:R-:W4:Y:S04]  /*0370*/  LDG.E.CONSTANT R22, desc[UR10][R8.64+0x8] ;  /* 0x0000080a08167981 */ /* 0x000f28000c1e9900 */
[----:B------:R-:W5:Y:S04]  /*0380*/  LDG.E.CONSTANT R27, desc[UR10][R6.64+0xc] ;  /* 0x00000c0a061b7981 */ /* 0x000f68000c1e9900 */
[----:B------:R-:W5:Y:S01]  /*0390*/  LDG.E.CONSTANT R24, desc[UR10][R8.64+0xc] ;  /* 0x00000c0a08187981 */ /* 0x000f62000c1e9900 */
[----:B------:R-:W-:-:S05]  /*03a0*/  VIADD R19, R19, 0x4 ;  /* 0x0000000413137836 */ /* 0x000fca0000000000 */
[----:B------:R-:W-:Y:S01]  /*03b0*/  ISETP.NE.AND P1, PT, R19, R10, PT ;  /* 0x0000000a1300720c */ /* 0x000fe20003f25270 */
[----:B--2---:R-:W-:-:S04]  /*03c0*/  FFMA R18, R21, R18, R0 ;  /* 0x0000001215127223 */ /* 0x004fc80000000000 */
[----:B---3--:R-:W-:-:S04]  /*03d0*/  FFMA R18, R23, R20, R18 ;  /* 0x0000001417127223 */ /* 0x008fc80000000012 */
[----:B----4-:R-:W-:-:S04]  /*03e0*/  FFMA R18, R25, R22, R18 ;  /* 0x0000001619127223 */ /* 0x010fc80000000012 */
[----:B-----5:R-:W-:Y:S01]  /*03f0*/  FFMA R0, R27, R24, R18 ;  /* 0x000000181b007223 */ /* 0x020fe20000000012 */
[----:B------:R-:W-:Y:S06]  /*0400*/  @P1 BRA `(.L_x_4) ;  /* 0xfffffffc009c1947 */ /* 0x000fec000383ffff */
[----:B------:R-:W-:-:S07]  /*0410*/  IMAD.MOV.U32 R19, RZ, RZ, R10 ;  /* 0x000000ffff137224 */ /* 0x000fce00078e000a */
.L_x_3:
[----:B------:R-:W-:-:S13]  /*0420*/  ISETP.NE.AND P1, PT, R17, RZ, PT ;  /* 0x000000ff1100720c */ /* 0x000fda0003f25270 */
[----:B------:R-:W-:Y:S05]  /*0430*/  @!P1 BRA `(.L_x_5) ;  /* 0x0000000000589947 */ /* 0x000fea0003800000 */
[----:B------:R-:W0:Y:S01]  /*0440*/  LDC.64 R6, c[0x0][0x390] ;  /* 0x0000e400ff067b82 */ /* 0x000e220000000a00 */
[-C--:B------:R-:W-:Y:S02]  /*0450*/  IADD3 R14, P2, PT, R14, R19.reuse, RZ ;  /* 0x000000130e0e7210 */ /* 0x080fe40007f5e0ff */
[----:B------:R-:W-:-:S03]  /*0460*/  IADD3 R18, P1, PT, R12, R19, RZ ;  /* 0x000000130c127210 */ /* 0x000fc60007f3e0ff */
[----:B------:R-:W-:Y:S01]  /*0470*/  IMAD.X R15, RZ, RZ, R15, P2 ;  /* 0x000000ffff0f7224 */ /* 0x000fe200010e060f */
[----:B------:R-:W-:Y:S01]  /*0480*/  IADD3.X R19, PT, PT, RZ, R16, RZ, P1, !PT ;  /* 0x00000010ff137210 */ /* 0x000fe20000ffe4ff */
[----:B------:R-:W1:Y:S01]  /*0490*/  LDC.64 R8, c[0x0][0x398] ;  /* 0x0000e600ff087b82 */ /* 0x000e620000000a00 */
[----:B0-----:R-:W-:-:S04]  /*04a0*/  LEA R6, P1, R18, R6, 0x2 ;  /* 0x0000000612067211 */ /* 0x001fc800078210ff */
[----:B------:R-:W-:Y:S02]  /*04b0*/  LEA.HI.X R7, R18, R7, R19, 0x2, P1 ;  /* 0x0000000712077211 */ /* 0x000fe400008f1413 */
[----:B-1----:R-:W-:-:S04]  /*04c0*/  LEA R8, P2, R14, R8, 0x2 ;  /* 0x000000080e087211 */ /* 0x002fc800078410ff */
[----:B------:R-:W-:Y:S02]  /*04d0*/  LEA.HI.X R9, R14, R9, R15, 0x2, P2 ;  /* 0x000000090e097211 */ /* 0x000fe400010f140f */
[----:B------:R-:W2:Y:S04]  /*04e0*/  LDG.E.CONSTANT R15, desc[UR10][R6.64] ;  /* 0x0000000a060f7981 */ /* 0x000ea8000c1e9900 */
[----:B------:R-:W2:Y:S01]  /*04f0*/  LDG.E.CONSTANT R14, desc[UR10][R8.64] ;  /* 0x0000000a080e7981 */ /* 0x000ea2000c1e9900 */
[----:B------:R-:W-:Y:S01]  /*0500*/  ISETP.NE.AND P1, PT, R17, 0x1, PT ;  /* 0x000000011100780c */ /* 0x000fe20003f25270 */
[----:B--2---:R-:W-:-:S12]  /*0510*/  FFMA R0, R15, R14, R0 ;  /* 0x0000000e0f007223 */ /* 0x004fd80000000000 */
[----:B------:R-:W-:Y:S05]  /*0520*/  @!P1 BRA `(.L_x_5) ;  /* 0x00000000001c9947 */ /* 0x000fea0003800000 */
[----:B------:R-:W-:Y:S01]  /*0530*/  ISETP.NE.AND P1, PT, R17, 0x2, PT ;  /* 0x000000021100780c */ /* 0x000fe20003f25270 */
[----:B------:R-:W2:Y:S04]  /*0540*/  LDG.E.CONSTANT R15, desc[UR10][R6.64+0x4] ;  /* 0x0000040a060f7981 */ /* 0x000ea8000c1e9900 */
[----:B------:R-:W2:Y:S08]  /*0550*/  LDG.E.CONSTANT R14, desc[UR10][R8.64+0x4] ;  /* 0x0000040a080e7981 */ /* 0x000eb0000c1e9900 */
[----:B------:R-:W3:Y:S04]  /*0560*/  @P1 LDG.E.CONSTANT R19, desc[UR10][R6.64+0x8] ;  /* 0x0000080a06131981 */ /* 0x000ee8000c1e9900 */
[----:B------:R-:W3:Y:S01]  /*0570*/  @P1 LDG.E.CONSTANT R18, desc[UR10][R8.64+0x8] ;  /* 0x0000080a08121981 */ /* 0x000ee2000c1e9900 */
[----:B--2---:R-:W-:-:S04]  /*0580*/  FFMA R0, R15, R14, R0 ;  /* 0x0000000e0f007223 */ /* 0x004fc80000000000 */
[----:B---3--:R-:W-:-:S07]  /*0590*/  @P1 FFMA R0, R19, R18, R0 ;  /* 0x0000001213001223 */ /* 0x008fce0000000000 */
.L_x_5:
[----:B------:R-:W-:-:S05]  /*05a0*/  FMUL R0, R5, R0 ;  /* 0x0000000005007220 */ /* 0x000fca0000400000 */
[----:B------:R-:W-:Y:S01]  /*05b0*/  FMNMX R11, R0, R11, !PT ;  /* 0x0000000b000b7209 */ /* 0x000fe20007800000 */
[----:B------:R-:W-:Y:S06]  /*05c0*/  @!P0 BRA `(.L_x_6) ;  /* 0xfffffffc00008947 */ /* 0x000fec000383ffff */
[----:B------:R-:W-:Y:S05]  /*05d0*/  BRA `(.L_x_1) ;  /* 0x00000000001c7947 */ /* 0x000fea0003800000 */
.L_x_2:
[----:B------:R-:W-:Y:S01]  /*05e0*/  FMUL R0, RZ, R5 ;  /* 0x00000005ff007220 */ /* 0x000fe20000400000 */
[----:B------:R-:W-:Y:S02]  /*05f0*/  IMAD.MOV.U32 R11, RZ, RZ, -0xeb60d36 ;  /* 0xf149f2caff0b7424 */ /* 0x000fe400078e00ff */
[----:B------:R-:W-:-:S07]  /*0600*/  IMAD.MOV.U32 R4, RZ, RZ, R3 ;  /* 0x000000ffff047224 */ /* 0x000fce00078e0003 */
.L_x_7:
[----:B0-----:R-:W-:Y:S01]  /*0610*/  IMAD.IADD R4, R13, 0x1, R4 ;  /* 0x000000010d047824 */ /* 0x001fe200078e0204 */
[----:B------:R-:W-:-:S04]  /*0620*/  FMNMX R11, R0, R11, !PT ;  /* 0x0000000b000b7209 */ /* 0x000fc80007800000 */
[----:B------:R-:W-:-:S13]  /*0630*/  ISETP.GE.AND P0, PT, R4, R6, PT ;  /* 0x000000060400720c */ /* 0x000fda0003f06270 */
[----:B------:R-:W-:Y:S05]  /*0640*/  @!P0 BRA `(.L_x_7) ;  /* 0xfffffffc00f08947 */ /* 0x000fea000383ffff */
.L_x_1:
[----:B------:R-:W-:Y:S05]  /*0650*/  BSYNC.RECONVERGENT B0 ;  /* 0x0000000000007941 */ /* 0x000fea0003800200 */
.L_x_0:
[----:B------:R-:W0:Y:S01]  /*0660*/  S2UR UR5, SR_CgaCtaId ;  /* 0x00000000000579c3 */ /* 0x000e220000008800 */
[----:B------:R-:W-:Y:S01]  /*0670*/  UMOV UR4, 0x400 ;  /* 0x0000040000047882 */ /* 0x000fe20000000000 */
[----:B------:R-:W1:Y:S06]  /*0680*/  LDCU UR8, c[0x0][0x360] ;  /* 0x00006c00ff0877ac */ /* 0x000e6c0008000800 */
[----:B------:R-:W2:Y:S01]  /*0690*/  S2UR UR6, SR_CgaCtaId ;  /* 0x00000000000679c3 */ /* 0x000ea20000008800 */
[----:B-1----:R-:W-:Y:S02]  /*06a0*/  UISETP.GE.U32.AND UP0, UPT, UR8, 0x2, UPT ;  /* 0x000000020800788c */ /* 0x002fe4000bf06070 */
[----:B------:R-:W-:Y:S01]  /*06b0*/  IMAD.U32 R6, RZ, RZ, UR8 ;  /* 0x00000008ff067e24 */ /* 0x000fe2000f8e00ff */
[----:B0-----:R-:W-:-:S03]  /*06c0*/  ULEA UR4, UR5, UR4, 0x18 ;  /* 0x0000000405047291 */ /* 0x001fc6000f8ec0ff */
[----:B------:R-:W-:-:S03]  /*06d0*/  UMOV UR5, 0x400 ;  /* 0x0000040000057882 */ /* 0x000fc60000000000 */
[----:B------:R-:W-:Y:S01]  /*06e0*/  LEA R4, R3, UR4, 0x2 ;  /* 0x0000000403047c11 */ /* 0x000fe2000f8e10ff */
[----:B--2---:R-:W-:-:S04]  /*06f0*/  ULEA UR5, UR6, UR5, 0x18 ;  /* 0x0000000506057291 */ /* 0x004fc8000f8ec0ff */
[----:B------:R0:W-:Y:S01]  /*0700*/  STS [R4], R11 ;  /* 0x0000000b04007388 */ /* 0x0001e20000000800 */
[----:B------:R-:W-:Y:S06]  /*0710*/  BAR.SYNC.DEFER_BLOCKING 0x0 ;  /* 0x0000000000007b1d */ /* 0x000fec0000010000 */
[----:B------:R-:W-:Y:S05]  /*0720*/  BRA.U !UP0, `(.L_x_8) ;  /* 0x0000000108307547 */ /* 0x000fea000b800000 */
[----:B------:R-:W-:-:S07]  /*0730*/  IMAD.MOV.U32 R0, RZ, RZ, R6 ;  /* 0x000000ffff007224 */ /* 0x000fce00078e0006 */
.L_x_9:
[----:B------:R-:W-:-:S04]  /*0740*/  SHF.R.U32.HI R9, RZ, 0x1, R0 ;  /* 0x00000001ff097819 */ /* 0x000fc80000011600 */
[----:B------:R-:W-:-:S13]  /*0750*/  ISETP.GE.U32.AND P0, PT, R3, R9, PT ;  /* 0x000000090300720c */ /* 0x000fda0003f06070 */
[----:B------:R-:W-:Y:S01]  /*0760*/  @!P0 IMAD R8, R9, 0x4, R4 ;  /* 0x0000000409088824 */ /* 0x000fe200078e0204 */
[----:B------:R-:W-:Y:S05]  /*0770*/  @!P0 LDS R7, [R4] ;  /* 0x0000000004078984 */ /* 0x000fea0000000800 */
[----:B------:R-:W1:Y:S02]  /*0780*/  @!P0 LDS R8, [R8] ;  /* 0x0000000008088984 */ /* 0x000e640000000800 */
[----:B-1----:R-:W-:-:S05]  /*0790*/  @!P0 FMNMX R7, R7, R8, !PT ;  /* 0x0000000807078209 */ /* 0x002fca0007800000 */
[----:B------:R1:W-:Y:S01]  /*07a0*/  @!P0 STS [R4], R7 ;  /* 0x0000000704008388 */ /* 0x0003e20000000800 */
[----:B------:R-:W-:Y:S01]  /*07b0*/  BAR.SYNC.DEFER_BLOCKING 0x0 ;  /* 0x0000000000007b1d */ /* 0x000fe20000010000 */
[----:B------:R-:W-:Y:S02]  /*07c0*/  ISETP.GT.U32.AND P0, PT, R0, 0x3, PT ;  /* 0x000000030000780c */ /* 0x000fe40003f04070 */
[----:B------:R-:W-:-:S11]  /*07d0*/  MOV R0, R9 ;  /* 0x0000000900007202 */ /* 0x000fd60000000f00 */
[----:B-1----:R-:W-:Y:S05]  /*07e0*/  @P0 BRA `(.L_x_9) ;  /* 0xfffffffc00d40947 */ /* 0x002fea000383ffff */
.L_x_8:
[----:B------:R-:W1:Y:S01]  /*07f0*/  LDCU UR4, c[0x0][0x380] ;  /* 0x00007000ff0477ac */ /* 0x000e620008000800 */
[----:B------:R-:W2:Y:S01]  /*0800*/  LDS R0, [UR5] ;  /* 0x00000005ff007984 */ /* 0x000ea20008000800 */
[----:B------:R-:W-:Y:S01]  /*0810*/  BSSY.RECONVERGENT B0, `(.L_x_10) ;  /* 0x0000062000007945 */ /* 0x000fe20003800200 */
[----:B------:R-:W-:Y:S01]  /*0820*/  IMAD.MOV.U32 R15, RZ, RZ, RZ ;  /* 0x000000ffff0f7224 */ /* 0x000fe200078e00ff */
[----:B-1----:R-:W-:-:S13]  /*0830*/  ISETP.GE.U32.AND P0, PT, R3, UR4, PT ;  /* 0x0000000403007c0c */ /* 0x002fda000bf06070 */
[----:B------:R-:W-:Y:S05]  /*0840*/  @P0 BRA `(.L_x_11) ;  /* 0x0000000400780947 */ /* 0x000fea0003800000 */
[----:B------:R-:W1:Y:S02]  /*0850*/  LDC R12, c[0x0][0x384] ;  /* 0x0000e100ff0c7b82 */ /* 0x000e640000000800 */
[----:B-1----:R-:W-:-:S13]  /*0860*/  ISETP.GE.AND P0, PT, R12, 0x1, PT ;  /* 0x000000010c00780c */ /* 0x002fda0003f06270 */
[----:B------:R-:W-:Y:S05]  /*0870*/  @!P0 BRA `(.L_x_12) ;  /* 0x00000004003c8947 */ /* 0x000fea0003800000 */
[C---:B------:R-:W-:Y:S01]  /*0880*/  IMAD R13, R12.reuse, UR7, RZ ;  /* 0x000000070c0d7c24 */ /* 0x040fe2000f8e02ff */
[----:B------:R-:W-:Y:S01]  /*0890*/  BSSY.RECONVERGENT B1, `(.L_x_13) ;  /* 0x000004c000017945 */ /* 0x000fe20003800200 */
[C---:B------:R-:W-:Y:S01]  /*08a0*/  LOP3.LUT R17, R12.reuse, 0x3, RZ, 0xc0, !PT ;  /* 0x000000030c117812 */ /* 0x040fe200078ec0ff */
[----:B------:R-:W-:Y:S01]  /*08b0*/  IMAD.MOV.U32 R15, RZ, RZ, RZ ;  /* 0x000000ffff0f7224 */ /* 0x000fe200078e00ff */
[----:B------:R-:W-:Y:S01]  /*08c0*/  LOP3.LUT R12, R12, 0x7ffffffc, RZ, 0xc0, !PT ;  /* 0x7ffffffc0c0c7812 */ /* 0x000fe200078ec0ff */
[----:B------:R-:W-:Y:S01]  /*08d0*/  IMAD.MOV.U32 R7, RZ, RZ, R3 ;  /* 0x000000ffff077224 */ /* 0x000fe200078e0003 */
[----:B------:R-:W-:-:S07]  /*08e0*/  SHF.R.S32.HI R16, RZ, 0x1f, R13 ;  /* 0x0000001fff107819 */ /* 0x000fce000001140d */
.L_x_17:
[----:B------:R-:W1:Y:S01]  /*08f0*/  LDCU UR5, c[0x0][0x384] ;  /* 0x00007080ff0577ac */ /* 0x000e620008000800 */
[----:B------:R-:W-:Y:S02]  /*0900*/  IMAD.MOV.U32 R14, RZ, RZ, RZ ;  /* 0x000000ffff0e7224 */ /* 0x000fe400078e00ff */
[----:B------:R-:W-:Y:S01]  /*0910*/  IMAD.MOV.U32 R20, RZ, RZ, RZ ;  /* 0x000000ffff147224 */ /* 0x000fe200078e00ff */
[----:B-1----:R-:W-:Y:S02]  /*0920*/  UISETP.GE.U32.AND UP0, UPT, UR5, 0x4, UPT ;  /* 0x000000040500788c */ /* 0x002fe4000bf06070 */
[----:B------:R-:W-:-:S05]  /*0930*/  IMAD R18, R7, UR5, RZ ;  /* 0x0000000507127c24 */ /* 0x000fca000f8e02ff */
[----:B------:R-:W-:Y:S02]  /*0940*/  SHF.R.S32.HI R19, RZ, 0x1f, R18 ;  /* 0x0000001fff137819 */ /* 0x000fe40000011412 */
[----:B------:R-:W-:Y:S05]  /*0950*/  BRA.U !UP0, `(.L_x_14) ;  /* 0x0000000108707547 */ /* 0x000fea000b800000 */
[----:B------:R-:W-:Y:S02]  /*0960*/  HFMA2 R14, -RZ, RZ, 0, 0 ;  /* 0x00000000ff0e7431 */ /* 0x000fe400000001ff */
[----:B------:R-:W-:-:S07]  /*0970*/  IMAD.MOV.U32 R21, RZ, RZ, RZ ;  /* 0x000000ffff157224 */ /* 0x000fce00078e00ff */
.L_x_15:
[----:B------:R-:W1:Y:S01]  /*0980*/  LDC.64 R8, c[0x0][0x390] ;  /* 0x0000e400ff087b82 */ /* 0x000e620000000a00 */
[-C--:B------:R-:W-:Y:S02]  /*0990*/  IADD3 R23, P0, PT, R13, R21.reuse, RZ ;  /* 0x000000150d177210 */ /* 0x080fe40007f1e0ff */
[----:B------:R-:W-:-:S03]  /*09a0*/  IADD3 R20, P1, PT, R18, R21, RZ ;  /* 0x0000001512147210 */ /* 0x000fc60007f3e0ff */
[----:B------:R-:W-:Y:S02]  /*09b0*/  IMAD.X R24, RZ, RZ, R16, P0 ;  /* 0x000000ffff187224 */ /* 0x000fe400000e0610 */
[----:B0-----:R-:W0:Y:S01]  /*09c0*/  LDC.64 R10, c[0x0][0x398] ;  /* 0x0000e600ff0a7b82 */ /* 0x001e220000000a00 */
[----:B------:R-:W-:Y:S01]  /*09d0*/  IMAD.X R22, RZ, RZ, R19, P1 ;  /* 0x000000ffff167224 */ /* 0x000fe200008e0613 */
[----:B-1----:R-:W-:-:S04]  /*09e0*/  LEA R8, P0, R23, R8, 0x2 ;  /* 0x0000000817087211 */ /* 0x002fc800078010ff */
[----:B------:R-:W-:Y:S02]  /*09f0*/  LEA.HI.X R9, R23, R9, R24, 0x2, P0 ;  /* 0x0000000917097211 */ /* 0x000fe400000f1418 */
[----:B0-----:R-:W-:-:S03]  /*0a00*/  LEA R10, P1, R20, R10, 0x2 ;  /* 0x0000000a140a7211 */ /* 0x001fc600078210ff */
[----:B------:R-:W3:Y:S01]  /*0a10*/  LDG.E.CONSTANT R23, desc[UR10][R8.64] ;  /* 0x0000000a08177981 */ /* 0x000ee2000c1e9900 */
[----:B------:R-:W-:-:S03]  /*0a20*/  LEA.HI.X R11, R20, R11, R22, 0x2, P1 ;  /* 0x0000000b140b7211 */ /* 0x000fc600008f1416 */
[----:B------:R-:W4:Y:S04]  /*0a30*/  LDG.E.CONSTANT R25, desc[UR10][R8.64+0x4] ;  /* 0x0000040a08197981 */ /* 0x000f28000c1e9900 */
[----:B------:R-:W3:Y:S04]  /*0a40*/  LDG.E.CONSTANT R22, desc[UR10][R10.64] ;  /* 0x0000000a0a167981 */ /* 0x000ee8000c1e9900 */
[----:B------:R-:W4:Y:S04]  /*0a50*/  LDG.E.CONSTANT R24, desc[UR10][R10.64+0x4] ;  /* 0x0000040a0a187981 */ /* 0x000f28000c1e9900 */
[----:B------:R-:W5:Y:S04]  /*0a60*/  LDG.E.CONSTANT R20, desc[UR10][R8.64+0x8] ;  /* 0x0000080a08147981 */ /* 0x000f68000c1e9900 */
[----:B------:R-:W5:Y:S04]  /*0a70*/  LDG.E.CONSTANT R26, desc[UR10][R10.64+0x8] ;  /* 0x0000080a0a1a7981 */ /* 0x000f68000c1e9900 */
[----:B------:R-:W2:Y:S04]  /*0a80*/  LDG.E.CONSTANT R27, desc[UR10][R8.64+0xc] ;  /* 0x00000c0a081b7981 */ /* 0x000ea8000c1e9900 */
[----:B------:R-:W2:Y:S01]  /*0a90*/  LDG.E.CONSTANT R28, desc[UR10][R10.64+0xc] ;  /* 0x00000c0a0a1c7981 */ /* 0x000ea2000c1e9900 */
[----:B------:R-:W-:-:S05]  /*0aa0*/  VIADD R21, R21, 0x4 ;  /* 0x0000000415157836 */ /* 0x000fca0000000000 */
[----:B------:R-:W-:Y:S01]  /*0ab0*/  ISETP.NE.AND P0, PT, R21, R12, PT ;  /* 0x0000000c1500720c */ /* 0x000fe20003f05270 */
[----:B---3--:R-:W-:-:S04]  /*0ac0*/  FFMA R22, R23, R22, R14 ;  /* 0x0000001617167223 */ /* 0x008fc8000000000e */
[----:B----4-:R-:W-:-:S04]  /*0ad0*/  FFMA R25, R25, R24, R22 ;  /* 0x0000001819197223 */ /* 0x010fc80000000016 */
[----:B-----5:R-:W-:-:S04]  /*0ae0*/  FFMA R20, R20, R26, R25 ;  /* 0x0000001a14147223 */ /* 0x020fc80000000019 */
[----:B--2---:R-:W-:Y:S01]  /*0af0*/  FFMA R14, R27, R28, R20 ;  /* 0x0000001c1b0e7223 */ /* 0x004fe20000000014 */
[----:B------:R-:W-:Y:S06]  /*0b00*/  @P0 BRA `(.L_x_15) ;  /* 0xfffffffc009c0947 */ /* 0x000fec000383ffff */
[----:B------:R-:W-:-:S07]  /*0b10*/  IMAD.MOV.U32 R20, RZ, RZ, R12 ;  /* 0x000000ffff147224 */ /* 0x000fce00078e000c */
.L_x_14:
[----:B------:R-:W-:-:S13]  /*0b20*/  ISETP.NE.AND P0, PT, R17, RZ, PT ;  /* 0x000000ff1100720c */ /* 0x000fda0003f05270 */
[----:B------:R-:W-:Y:S05]  /*0b30*/  @!P0 BRA `(.L_x_16) ;  /* 0x0000000000588947 */ /* 0x000fea0003800000 */
[----:B------:R-:W1:Y:S01]  /*0b40*/  LDC.64 R8, c[0x0][0x390] ;  /* 0x0000e400ff087b82 */ /* 0x000e620000000a00 */
[-C--:B------:R-:W-:Y:S02]  /*0b50*/  IADD3 R18, P1, PT, R18, R20.reuse, RZ ;  /* 0x0000001412127210 */ /* 0x080fe40007f3e0ff */
[----:B------:R-:W-:Y:S02]  /*0b60*/  IADD3 R20, P0, PT, R13, R20, RZ ;  /* 0x000000140d147210 */ /* 0x000fe40007f1e0ff */
[----:B------:R-:W-:-:S03]  /*0b70*/  IADD3.X R19, PT, PT, RZ, R19, RZ, P1, !PT ;  /* 0x00000013ff137210 */ /* 0x000fc60000ffe4ff */
[----:B0-----:R-:W0:Y:S01]  /*0b80*/  LDC.64 R10, c[0x0][0x398] ;  /* 0x0000e600ff0a7b82 */ /* 0x001e220000000a00 */
[----:B------:R-:W-:Y:S01]  /*0b90*/  IMAD.X R21, RZ, RZ, R16, P0 ;  /* 0x000000ffff157224 */ /* 0x000fe200000e0610 */
[----:B-1----:R-:W-:-:S04]  /*0ba0*/  LEA R8, P0, R20, R8, 0x2 ;  /* 0x0000000814087211 */ /* 0x002fc800078010ff */
[----:B------:R-:W-:Y:S02]  /*0bb0*/  LEA.HI.X R9, R20, R9, R21, 0x2, P0 ;  /* 0x0000000914097211 */ /* 0x000fe400000f1415 */
[----:B0-----:R-:W-:-:S04]  /*0bc0*/  LEA R10, P1, R18, R10, 0x2 ;  /* 0x0000000a120a7211 */ /* 0x001fc800078210ff */
[----:B------:R-:W-:Y:S02]  /*0bd0*/  LEA.HI.X R11, R18, R11, R19, 0x2, P1 ;  /* 0x0000000b120b7211 */ /* 0x000fe400008f1413 */
[----:B------:R-:W3:Y:S04]  /*0be0*/  LDG.E.CONSTANT R19, desc[UR10][R8.64] ;  /* 0x0000000a08137981 */ /* 0x000ee8000c1e9900 */
[----:B------:R-:W3:Y:S01]  /*0bf0*/  LDG.E.CONSTANT R18, desc[UR10][R10.64] ;  /* 0x0000000a0a127981 */ /* 0x000ee2000c1e9900 */
[----:B------:R-:W-:Y:S01]  /*0c00*/  ISETP.NE.AND P0, PT, R17, 0x1, PT ;  /* 0x000000011100780c */ /* 0x000fe20003f05270 */
[----:B---3--:R-:W-:-:S12]  /*0c10*/  FFMA R14, R19, R18, R14 ;  /* 0x00000012130e7223 */ /* 0x008fd8000000000e */
[----:B------:R-:W-:Y:S05]  /*0c20*/  @!P0 BRA `(.L_x_16) ;  /* 0x00000000001c8947 */ /* 0x000fea0003800000 */
[----:B------:R-:W-:Y:S01]  /*0c30*/  ISETP.NE.AND P0, PT, R17, 0x2, PT ;  /* 0x000000021100780c */ /* 0x000fe20003f05270 */
[----:B------:R-:W3:Y:S04]  /*0c40*/  LDG.E.CONSTANT R19, desc[UR10][R8.64+0x4] ;  /* 0x0000040a08137981 */ /* 0x000ee8000c1e9900 */
[----:B------:R-:W3:Y:S08]  /*0c50*/  LDG.E.CONSTANT R18, desc[UR10][R10.64+0x4] ;  /* 0x0000040a0a127981 */ /* 0x000ef0000c1e9900 */
[----:B------:R-:W4:Y:S04]  /*0c60*/  @P0 LDG.E.CONSTANT R21, desc[UR10][R8.64+0x8] ;  /* 0x0000080a08150981 */ /* 0x000f28000c1e9900 */
[----:B------:R-:W4:Y:S01]  /*0c70*/  @P0 LDG.E.CONSTANT R20, desc[UR10][R10.64+0x8] ;  /* 0x0000080a0a140981 */ /* 0x000f22000c1e9900 */
[----:B---3--:R-:W-:-:S04]  /*0c80*/  FFMA R14, R19, R18, R14 ;  /* 0x00000012130e7223 */ /* 0x008fc8000000000e */
[----:B----4-:R-:W-:-:S07]  /*0c90*/  @P0 FFMA R14, R21, R20, R14 ;  /* 0x00000014150e0223 */ /* 0x010fce000000000e */
.L_x_16:
[----:B--2---:R-:W-:Y:S01]  /*0ca0*/  FFMA R14, R5, R14, -R0 ;  /* 0x0000000e050e7223 */ /* 0x004fe20000000800 */
[----:B------:R-:W1:Y:S01]  /*0cb0*/  LDCU UR5, c[0x0][0x380] ;  /* 0x00007000ff0577ac */ /* 0x000e620008000800 */
[----:B------:R-:W-:Y:S02]  /*0cc0*/  IMAD.IADD R7, R6, 0x1, R7 ;  /* 0x0000000106077824 */ /* 0x000fe400078e0207 */
[----:B------:R-:W-:-:S05]  /*0cd0*/  FMUL R14, R14, 1.4426950216293334961 ;  /* 0x3fb8aa3b0e0e7820 */ /* 0x000fca0000400000 */
[----:B------:R-:W-:Y:S02]  /*0ce0*/  FSETP.GEU.AND P0, PT, R14, -126, PT ;  /* 0xc2fc00000e00780b */ /* 0x000fe40003f0e000 */
[----:B-1----:R-:W-:-:S11]  /*0cf0*/  ISETP.GE.AND P1, PT, R7, UR5, PT ;  /* 0x0000000507007c0c */ /* 0x002fd6000bf26270 */
[----:B------:R-:W-:-:S04]  /*0d00*/  @!P0 FMUL R14, R14, 0.5 ;  /* 0x3f0000000e0e8820 */ /* 0x000fc80000400000 */
[----:B------:R-:W1:Y:S02]  /*0d10*/  MUFU.EX2 R8, R14 ;  /* 0x0000000e00087308 */ /* 0x000e640000000800 */
[----:B-1----:R-:W-:-:S04]  /*0d20*/  @!P0 FMUL R8, R8, R8 ;  /* 0x0000000808088220 */ /* 0x002fc80000400000 */
[----:B------:R-:W-:Y:S01]  /*0d30*/  FADD R15, R8, R15 ;  /* 0x0000000f080f7221 */ /* 0x000fe20000000000 */
[----:B------:R-:W-:Y:S06]  /*0d40*/  @!P1 BRA `(.L_x_17) ;  /* 0xfffffff800e89947 */ /* 0x000fec000383ffff */
[----:B------:R-:W-:Y:S05]  /*0d50*/  BSYNC.RECONVERGENT B1 ;  /* 0x0000000000017941 */ /* 0x000fea0003800200 */
.L_x_13:
[----:B------:R-:W-:Y:S05]  /*0d60*/  BRA `(.L_x_11) ;  /* 0x0000000000307947 */ /* 0x000fea0003800000 */
.L_x_12:
[----:B--2---:R-:W-:Y:S01]  /*0d70*/  FFMA R7, RZ, R5, -R0 ;  /* 0x00000005ff077223 */ /* 0x004fe20000000800 */
[----:B------:R-:W-:Y:S02]  /*0d80*/  IMAD.MOV.U32 R15, RZ, RZ, RZ ;  /* 0x000000ffff0f7224 */ /* 0x000fe400078e00ff */
[----:B------:R-:W-:Y:S02]  /*0d90*/  IMAD.MOV.U32 R9, RZ, RZ, R3 ;  /* 0x000000ffff097224 */ /* 0x000fe400078e0003 */
[----:B------:R-:W-:-:S05]  /*0da0*/  FMUL R7, R7, 1.4426950216293334961 ;  /* 0x3fb8aa3b07077820 */ /* 0x000fca0000400000 */
[----:B------:R-:W-:-:S13]  /*0db0*/  FSETP.GEU.AND P0, PT, R7, -126, PT ;  /* 0xc2fc00000700780b */ /* 0x000fda0003f0e000 */
[----:B------:R-:W-:-:S04]  /*0dc0*/  @!P0 FMUL R7, R7, 0.5 ;  /* 0x3f00000007078820 */ /* 0x000fc80000400000 */
[----:B------:R-:W1:Y:S02]  /*0dd0*/  MUFU.EX2 R8, R7 ;  /* 0x0000000700087308 */ /* 0x000e640000000800 */
[----:B-1----:R-:W-:-:S07]  /*0de0*/  @!P0 FMUL R8, R8, R8 ;  /* 0x0000000808088220 */ /* 0x002fce0000400000 */
.L_x_18:
[----:B------:R-:W-:Y:S02]  /*0df0*/  IMAD.IADD R9, R6, 0x1, R9 ;  /* 0x0000000106097824 */ /* 0x000fe400078e0209 */
[----:B------:R-:W-:-:S03]  /*0e00*/  FADD R15, R8, R15 ;  /* 0x0000000f080f7221 */ /* 0x000fc60000000000 */
[----:B------:R-:W-:-:S13]  /*0e10*/  ISETP.GE.AND P0, PT, R9, UR4, PT ;  /* 0x0000000409007c0c */ /* 0x000fda000bf06270 */
[----:B------:R-:W-:Y:S05]  /*0e20*/  @!P0 BRA `(.L_x_18) ;  /* 0xfffffffc00f08947 */ /* 0x000fea000383ffff */
.L_x_11:
[----:B------:R-:W-:Y:S05]  /*0e30*/  BSYNC.RECONVERGENT B0 ;  /* 0x0000000000007941 */ /* 0x000fea0003800200 */
.L_x_10:
[----:B------:R-:W1:Y:S01]  /*0e40*/  S2UR UR5, SR_CgaCtaId ;  /* 0x00000000000579c3 */ /* 0x000e620000008800 */
[----:B------:R-:W3:Y:S01]  /*0e50*/  LDCU UR6, c[0x0][0x380] ;  /* 0x00007000ff0677ac */ /* 0x000ee20008000800 */
[----:B------:R-:W-:Y:S01]  /*0e60*/  ISETP.GE.U32.AND P1, PT, R6, 0x2, PT ;  /* 0x000000020600780c */ /* 0x000fe20003f26070 */
[----:B------:R4:W-:Y:S01]  /*0e70*/  STS [R4], R15 ;  /* 0x0000000f04007388 */ /* 0x0009e20000000800 */
[----:B------:R-:W-:Y:S01]  /*0e80*/  UMOV UR4, 0x400 ;  /* 0x0000040000047882 */ /* 0x000fe20000000000 */
[----:B------:R-:W0:Y:S01]  /*0e90*/  LDCU UR13, c[0x0][0x380] ;  /* 0x00007000ff0d77ac */ /* 0x000e220008000800 */
[----:B------:R-:W0:Y:S02]  /*0ea0*/  LDCU UR12, c[0x0][0x388] ;  /* 0x00007100ff0c77ac */ /* 0x000e240008000800 */
[----:B------:R-:W-:Y:S01]  /*0eb0*/  BAR.SYNC.DEFER_BLOCKING 0x0 ;  /* 0x0000000000007b1d */ /* 0x000fe20000010000 */
[----:B---3--:R-:W-:Y:S01]  /*0ec0*/  ISETP.GE.U32.AND P0, PT, R3, UR6, PT ;  /* 0x0000000603007c0c */ /* 0x008fe2000bf06070 */
[----:B-1----:R-:W-:-:S05]  /*0ed0*/  ULEA UR4, UR5, UR4, 0x18 ;  /* 0x0000000405047291 */ /* 0x002fca000f8ec0ff */
[----:B0---4-:R-:W-:Y:S07]  /*0ee0*/  @!P1 BRA `(.L_x_19) ;  /* 0x0000000000309947 */ /* 0x011fee0003800000 */
[----:B------:R-:W-:-:S07]  /*0ef0*/  MOV R7, R6 ;  /* 0x0000000600077202 */ /* 0x000fce0000000f00 */
.L_x_20:
[----:B------:R-:W-:-:S04]  /*0f00*/  SHF.R.U32.HI R10, RZ, 0x1, R7 ;  /* 0x00000001ff0a7819 */ /* 0x000fc80000011607 */
[----:B------:R-:W-:-:S13]  /*0f10*/  ISETP.GE.U32.AND P1, PT, R3, R10, PT ;  /* 0x0000000a0300720c */ /* 0x000fda0003f26070 */
[----:B------:R-:W-:Y:S01]  /*0f20*/  @!P1 IMAD R8, R10, 0x4, R4 ;  /* 0x000000040a089824 */ /* 0x000fe200078e0204 */
[----:B------:R-:W-:Y:S05]  /*0f30*/  @!P1 LDS R9, [R4] ;  /* 0x0000000004099984 */ /* 0x000fea0000000800 */
[----:B------:R-:W0:Y:S02]  /*0f40*/  @!P1 LDS R8, [R8] ;  /* 0x0000000008089984 */ /* 0x000e240000000800 */
[----:B0-----:R-:W-:-:S05]  /*0f50*/  @!P1 FADD R9, R8, R9 ;  /* 0x0000000908099221 */ /* 0x001fca0000000000 */
[----:B------:R0:W-:Y:S01]  /*0f60*/  @!P1 STS [R4], R9 ;  /* 0x0000000904009388 */ /* 0x0001e20000000800 */
[----:B------:R-:W-:Y:S01]  /*0f70*/  BAR.SYNC.DEFER_BLOCKING 0x0 ;  /* 0x0000000000007b1d */ /* 0x000fe20000010000 */
[----:B------:R-:W-:Y:S01]  /*0f80*/  ISETP.GT.U32.AND P1, PT, R7, 0x3, PT ;  /* 0x000000030700780c */ /* 0x000fe20003f24070 */
[----:B------:R-:W-:-:S12]  /*0f90*/  IMAD.MOV.U32 R7, RZ, RZ, R10 ;  /* 0x000000ffff077224 */ /* 0x000fd800078e000a */
[----:B0-----:R-:W-:Y:S05]  /*0fa0*/  @P1 BRA `(.L_x_20) ;  /* 0xfffffffc00d41947 */ /* 0x001fea000383ffff */
.L_x_19:
[----:B------:R-:W-:Y:S01]  /*0fb0*/  BSSY.RECONVERGENT B0, `(.L_x_21) ;  /* 0x000008f000007945 */ /* 0x000fe20003800200 */
[----:B------:R-:W-:-:S03]  /*0fc0*/  IMAD.MOV.U32 R7, RZ, RZ, RZ ;  /* 0x000000ffff077224 */ /* 0x000fc600078e00ff */
[----:B------:R-:W-:Y:S05]  /*0fd0*/  @P0 BRA `(.L_x_22) ;  /* 0x0000000800300947 */ /* 0x000fea0003800000 */
[----:B------:R-:W0:Y:S01]  /*0fe0*/  LDS R8, [UR4] ;  /* 0x00000004ff087984 */ /* 0x000e220008000800 */
[----:B------:R-:W1:Y:S02]  /*0ff0*/  LDC R17, c[0x0][0x384] ;  /* 0x0000e100ff117b82 */ /* 0x000e640000000800 */
[----:B-1----:R-:W-:Y:S02]  /*1000*/  ISETP.GE.AND P0, PT, R17, 0x1, PT ;  /* 0x000000011100780c */ /* 0x002fe40003f06270 */
[----:B0-----:R-:W-:-:S11]  /*1010*/  FMNMX R8, R8, 9.999999682655225389e-21, !PT ;  /* 0x1e3ce50808087809 */ /* 0x001fd60007800000 */
[----:B------:R-:W-:Y:S05]  /*1020*/  @!P0 BRA `(.L_x_23) ;  /* 0x0000000400b08947 */ /* 0x000fea0003800000 */
[----:B------:R-:W0:Y:S01]  /*1030*/  LDCU.64 UR8, c[0x0][0x390] ;  /* 0x00007200ff0877ac */ /* 0x000e220008000a00 */
[C---:B------:R-:W-:Y:S01]  /*1040*/  IMAD R9, R17.reuse, UR7, RZ ;  /* 0x0000000711097c24 */ /* 0x040fe2000f8e02ff */
[C---:B------:R-:W-:Y:S01]  /*1050*/  LOP3.LUT R11, R17.reuse, 0x7ffffffc, RZ, 0xc0, !PT ;  /* 0x7ffffffc110b7812 */ /* 0x040fe200078ec0ff */
[----:B------:R-:W-:Y:S01]  /*1060*/  BSSY.RECONVERGENT B1, `(.L_x_24) ;  /* 0x0000067000017945 */ /* 0x000fe20003800200 */
[----:B------:R-:W-:Y:S01]  /*1070*/  LOP3.LUT R17, R17, 0x3, RZ, 0xc0, !PT ;  /* 0x0000000311117812 */ /* 0x000fe200078ec0ff */
[----:B------:R-:W-:Y:S01]  /*1080*/  IMAD.MOV.U32 R7, RZ, RZ, RZ ;  /* 0x000000ffff077224 */ /* 0x000fe200078e00ff */
[----:B------:R-:W-:Y:S01]  /*1090*/  SHF.R.S32.HI R10, RZ, 0x1f, R9 ;  /* 0x0000001fff0a7819 */ /* 0x000fe20000011409 */
[----:B------:R-:W-:Y:S01]  /*10a0*/  IMAD.MOV.U32 R19, RZ, RZ, R3 ;  /* 0x000000ffff137224 */ /* 0x000fe200078e0003 */
[----:B------:R-:W-:Y:S02]  /*10b0*/  IADD3 R18, PT, PT, -R11, RZ, RZ ;  /* 0x000000ff0b127210 */ /* 0x000fe40007ffe1ff */
[----:B0-----:R-:W-:-:S04]  /*10c0*/  LEA R16, P0, R9, UR8, 0x2 ;  /* 0x0000000809107c11 */ /* 0x001fc8000f8010ff */
[----:B------:R-:W-:Y:S02]  /*10d0*/  IADD3 R16, P1, PT, R16, 0x8, RZ ;  /* 0x0000000810107810 */ /* 0x000fe40007f3e0ff */
[----:B------:R-:W-:-:S05]  /*10e0*/  LEA.HI.X R20, R9, UR9, R10, 0x2, P0 ;  /* 0x0000000909147c11 */ /* 0x000fca00080f140a */
[----:B------:R-:W-:-:S07]  /*10f0*/  IMAD.X R20, RZ, RZ, R20, P1 ;  /* 0x000000ffff147224 */ /* 0x000fce00008e0614 */
.L_x_30:
[----:B------:R-:W0:Y:S01]  /*1100*/  LDCU UR5, c[0x0][0x384] ;  /* 0x00007080ff0577ac */ /* 0x000e220008000800 */
[----:B------:R-:W-:Y:S02]  /*1110*/  IMAD.MOV.U32 R21, RZ, RZ, RZ ;  /* 0x000000ffff157224 */ /* 0x000fe400078e00ff */
[----:B------:R-:W-:Y:S01]  /*1120*/  IMAD.MOV.U32 R24, RZ, RZ, RZ ;  /* 0x000000ffff187224 */ /* 0x000fe200078e00ff */
[----:B0-----:R-:W-:Y:S02]  /*1130*/  UISETP.GE.U32.AND UP0, UPT, UR5, 0x4, UPT ;  /* 0x000000040500788c */ /* 0x001fe4000bf06070 */
[----:B------:R-:W-:-:S05]  /*1140*/  IMAD R23, R19, UR5, RZ ;  /* 0x0000000513177c24 */ /* 0x000fca000f8e02ff */
[----:B------:R-:W-:Y:S02]  /*1150*/  SHF.R.S32.HI R22, RZ, 0x1f, R23 ;  /* 0x0000001fff167819 */ /* 0x000fe40000011417 */
[----:B------:R-:W-:Y:S05]  /*1160*/  BRA.U !UP0, `(.L_x_25) ;  /* 0x0000000108847547 */ /* 0x000fea000b800000 */
[----:B------:R-:W0:Y:S01]  /*1170*/  LDCU.64 UR8, c[0x0][0x398] ;  /* 0x00007300ff0877ac */ /* 0x000e220008000a00 */
[----:B------:R-:W-:Y:S01]  /*1180*/  IMAD.MOV.U32 R21, RZ, RZ, RZ ;  /* 0x000000ffff157224 */ /* 0x000fe200078e00ff */
[----:B------:R-:W-:Y:S01]  /*1190*/  MOV R26, R20 ;  /* 0x00000014001a7202 */ /* 0x000fe20000000f00 */
[----:B------:R-:W-:Y:S02]  /*11a0*/  IMAD.MOV.U32 R25, RZ, RZ, R16 ;  /* 0x000000ffff197224 */ /* 0x000fe400078e0010 */
[----:B------:R-:W-:Y:S01]  /*11b0*/  IMAD.MOV.U32 R24, RZ, RZ, R18 ;  /* 0x000000ffff187224 */ /* 0x000fe200078e0012 */
[----:B0-----:R-:W-:-:S04]  /*11c0*/  LEA R27, P0, R23, UR8, 0x2 ;  /* 0x00000008171b7c11 */ /* 0x001fc8000f8010ff */
[----:B------:R-:W-:Y:S02]  /*11d0*/  IADD3 R27, P1, PT, R27, 0x8, RZ ;  /* 0x000000081b1b7810 */ /* 0x000fe40007f3e0ff */
[----:B------:R-:W-:-:S05]  /*11e0*/  LEA.HI.X R28, R23, UR9, R22, 0x2, P0 ;  /* 0x00000009171c7c11 */ /* 0x000fca00080f1416 */
[----:B------:R-:W-:-:S07]  /*11f0*/  IMAD.X R28, RZ, RZ, R28, P1 ;  /* 0x000000ffff1c7224 */ /* 0x000fce00008e061c */
.L_x_26:
[----:B------:R-:W-:Y:S01]  /*1200*/  IMAD.MOV.U32 R12, RZ, RZ, R27 ;  /* 0x000000ffff0c7224 */ /* 0x000fe200078e001b */
[----:B------:R-:W-:Y:S01]  /*1210*/  MOV R15, R26 ;  /* 0x0000001a000f7202 */ /* 0x000fe20000000f00 */
[----:B------:R-:W-:Y:S02]  /*1220*/  IMAD.MOV.U32 R13, RZ, RZ, R28 ;  /* 0x000000ffff0d7224 */ /* 0x000fe400078e001c */
[----:B------:R-:W-:-:S03]  /*1230*/  IMAD.MOV.U32 R14, RZ, RZ, R25 ;  /* 0x000000ffff0e7224 */ /* 0x000fc600078e0019 */
[----:B------:R-:W3:Y:S04]  /*1240*/  LDG.E.CONSTANT R25, desc[UR10][R12.64+-0x8] ;  /* 0xfffff80a0c197981 */ /* 0x000ee8000c1e9900 */
[----:B------:R-:W3:Y:S04]  /*1250*/  LDG.E.CONSTANT R26, desc[UR10][R14.64+-0x8] ;  /* 0xfffff80a0e1a7981 */ /* 0x000ee8000c1e9900 */
[----:B------:R-:W4:Y:S04]  /*1260*/  LDG.E.CONSTANT R28, desc[UR10][R14.64+-0x4] ;  /* 0xfffffc0a0e1c7981 */ /* 0x000f28000c1e9900 */
[----:B------:R-:W4:Y:S01]  /*1270*/  LDG.E.CONSTANT R27, desc[UR10][R12.64+-0x4] ;  /* 0xfffffc0a0c1b7981 */ /* 0x000f22000c1e9900 */
[----:B------:R-:W-:-:S02]  /*1280*/  VIADD R24, R24, 0x4 ;  /* 0x0000000418187836 */ /* 0x000fc40000000000 */
[----:B---3--:R-:W-:Y:S02]  /*1290*/  FFMA R25, R26, R25, R21 ;  /* 0x000000191a197223 */ /* 0x008fe40000000015 */
[----:B------:R-:W3:Y:S04]  /*12a0*/  LDG.E.CONSTANT R26, desc[UR10][R14.64] ;  /* 0x0000000a0e1a7981 */ /* 0x000ee8000c1e9900 */
[----:B------:R-:W3:Y:S01]  /*12b0*/  LDG.E.CONSTANT R21, desc[UR10][R12.64] ;  /* 0x0000000a0c157981 */ /* 0x000ee2000c1e9900 */
[----:B----4-:R-:W-:-:S03]  /*12c0*/  FFMA R25, R28, R27, R25 ;  /* 0x0000001b1c197223 */ /* 0x010fc60000000019 */
[----:B------:R-:W4:Y:S04]  /*12d0*/  LDG.E.CONSTANT R28, desc[UR10][R14.64+0x4] ;  /* 0x0000040a0e1c7981 */ /* 0x000f28000c1e9900 */
[----:B------:R-:W4:Y:S01]  /*12e0*/  LDG.E.CONSTANT R27, desc[UR10][R12.64+0x4] ;  /* 0x0000040a0c1b7981 */ /* 0x000f22000c1e9900 */
[----:B------:R-:W-:Y:S01]  /*12f0*/  ISETP.NE.AND P0, PT, R24, RZ, PT ;  /* 0x000000ff1800720c */ /* 0x000fe20003f05270 */
[----:B---3--:R-:W-:Y:S01]  /*1300*/  FFMA R21, R26, R21, R25 ;  /* 0x000000151a157223 */ /* 0x008fe20000000019 */
[----:B------:R-:W-:-:S03]  /*1310*/  IADD3 R25, P1, PT, R14, 0x10, RZ ;  /* 0x000000100e197810 */ /* 0x000fc60007f3e0ff */
[----:B----4-:R-:W-:Y:S01]  /*1320*/  FFMA R21, R28, R27, R21 ;  /* 0x0000001b1c157223 */ /* 0x010fe20000000015 */
[----:B------:R-:W-:Y:S01]  /*1330*/  IADD3 R27, P2, PT, R12, 0x10, RZ ;  /* 0x000000100c1b7810 */ /* 0x000fe20007f5e0ff */
[----:B------:R-:W-:-:S04]  /*1340*/  IMAD.X R26, RZ, RZ, R15, P1 ;  /* 0x000000ffff1a7224 */ /* 0x000fc800008e060f */
[----:B------:R-:W-:Y:S02]  /*1350*/  IMAD.X R28, RZ, RZ, R13, P2 ;  /* 0x000000ffff1c7224 */ /* 0x000fe400010e060d */
[----:B------:R-:W-:Y:S06]  /*1360*/  @P0 BRA `(.L_x_26) ;  /* 0xfffffffc00a40947 */ /* 0x000fec000383ffff */
[----:B------:R-:W-:-:S07]  /*1370*/  IMAD.MOV.U32 R24, RZ, RZ, R11 ;  /* 0x000000ffff187224 */ /* 0x000fce00078e000b */
.L_x_25:
        /* <DEDUP_REMOVED lines=24> */
.L_x_27:
[----:B--2---:R-:W-:Y:S01]  /*1500*/  FFMA R21, R5, R21, -R0 ;  /* 0x0000001505157223 */ /* 0x004fe20000000800 */
[----:B------:R-:W0:Y:S01]  /*1510*/  MUFU.RCP R15, R8 ;  /* 0x00000008000f7308 */ /* 0x000e220000001000 */
[----:B------:R-:W-:Y:S02]  /*1520*/  BSSY.RECONVERGENT B2, `(.L_x_28) ;  /* 0x0000010000027945 */ /* 0x000fe40003800200 */
[----:B------:R-:W-:-:S05]  /*1530*/  FMUL R21, R21, 1.4426950216293334961 ;  /* 0x3fb8aa3b15157820 */ /* 0x000fca0000400000 */
[----:B------:R-:W-:Y:S01]  /*1540*/  FSETP.GEU.AND P0, PT, R21, -126, PT ;  /* 0xc2fc00001500780b */ /* 0x000fe20003f0e000 */
[----:B0-----:R-:W-:-:S12]  /*1550*/  FFMA R12, -R8, R15, 1 ;  /* 0x3f800000080c7423 */ /* 0x001fd8000000010f */
[----:B------:R-:W-:Y:S01]  /*1560*/  @!P0 FMUL R21, R21, 0.5 ;  /* 0x3f00000015158820 */ /* 0x000fe20000400000 */
[----:B------:R-:W-:-:S03]  /*1570*/  FFMA R12, R15, R12, R15 ;  /* 0x0000000c0f0c7223 */ /* 0x000fc6000000000f */
[----:B------:R-:W0:Y:S02]  /*1580*/  MUFU.EX2 R13, R21 ;  /* 0x00000015000d7308 */ /* 0x000e240000000800 */
[----:B0-----:R-:W-:-:S06]  /*1590*/  @!P0 FMUL R13, R13, R13 ;  /* 0x0000000d0d0d8220 */ /* 0x001fcc0000400000 */
[----:B------:R-:W0:Y:S01]  /*15a0*/  FCHK P0, R13, R8 ;  /* 0x000000080d007302 */ /* 0x000e220000000000 */
[----:B------:R-:W-:-:S04]  /*15b0*/  FFMA R15, R13, R12, RZ ;  /* 0x0000000c0d0f7223 */ /* 0x000fc800000000ff */
[----:B------:R-:W-:-:S04]  /*15c0*/  FFMA R14, -R8, R15, R13 ;  /* 0x0000000f080e7223 */ /* 0x000fc8000000010d */
[----:B------:R-:W-:Y:S01]  /*15d0*/  FFMA R14, R12, R14, R15 ;  /* 0x0000000e0c0e7223 */ /* 0x000fe2000000000f */
[----:B0-----:R-:W-:Y:S06]  /*15e0*/  @!P0 BRA `(.L_x_29) ;  /* 0x00000000000c8947 */ /* 0x001fec0003800000 */
[----:B------:R-:W-:-:S07]  /*15f0*/  MOV R14, 0x1610 ;  /* 0x00001610000e7802 */ /* 0x000fce0000000f00 */
[----:B------:R-:W-:Y:S05]  /*1600*/  CALL.REL.NOINC `($__internal_0_$__cuda_sm3x_div_rn_noftz_f32_slowpath) ;  /* 0x0000000400147944 */ /* 0x000fea0003c00000 */
[----:B------:R-:W-:-:S07]  /*1610*/  IMAD.MOV.U32 R14, RZ, RZ, R15 ;  /* 0x000000ffff0e7224 */ /* 0x000fce00078e000f */
.L_x_29:
[----:B------:R-:W-:Y:S05]  /*1620*/  BSYNC.RECONVERGENT B2 ;  /* 0x0000000000027941 */ /* 0x000fea0003800200 */
.L_x_28:
[----:B------:R-:W0:Y:S01]  /*1630*/  LDC.64 R12, c[0x0][0x3a0] ;  /* 0x0000e800ff0c7b82 */ /* 0x000e220000000a00 */
[----:B------:R-:W1:Y:S02]  /*1640*/  LDCU UR5, c[0x0][0x388] ;  /* 0x00007100ff0577ac */ /* 0x000e640008000800 */
[----:B-1----:R-:W-:Y:S01]  /*1650*/  IMAD R15, R19, UR5, R2 ;  /* 0x00000005130f7c24 */ /* 0x002fe2000f8e0202 */
[----:B------:R-:W1:Y:S03]  /*1660*/  LDCU UR5, c[0x0][0x380] ;  /* 0x00007000ff0577ac */ /* 0x000e660008000800 */
[----:B0-----:R-:W-:-:S06]  /*1670*/  IMAD.WIDE R12, R15, 0x4, R12 ;  /* 0x000000040f0c7825 */ /* 0x001fcc00078e020c */
[----:B------:R-:W2:Y:S01]  /*1680*/  LDG.E.CONSTANT R12, desc[UR10][R12.64] ;  /* 0x0000000a0c0c7981 */ /* 0x000ea2000c1e9900 */
[----:B------:R-:W-:-:S05]  /*1690*/  IMAD.IADD R19, R6, 0x1, R19 ;  /* 0x0000000106137824 */ /* 0x000fca00078e0213 */
[----:B-1----:R-:W-:Y:S01]  /*16a0*/  ISETP.GE.AND P0, PT, R19, UR5, PT ;  /* 0x0000000513007c0c */ /* 0x002fe2000bf06270 */
[----:B--2---:R-:W-:-:S12]  /*16b0*/  FFMA R7, R12, R14, R7 ;  /* 0x0000000e0c077223 */ /* 0x004fd80000000007 */
[----:B------:R-:W-:Y:S05]  /*16c0*/  @!P0 BRA `(.L_x_30) ;  /* 0xfffffff8008c8947 */ /* 0x000fea000383ffff */
[----:B------:R-:W-:Y:S05]  /*16d0*/  BSYNC.RECONVERGENT B1 ;  /* 0x0000000000017941 */ /* 0x000fea0003800200 */
.L_x_24:
[----:B------:R-:W-:Y:S05]  /*16e0*/  BRA `(.L_x_22) ;  /* 0x00000000006c7947 */ /* 0x000fea0003800000 */
.L_x_23:
[----:B--2---:R-:W-:Y:S02]  /*16f0*/  FFMA R0, RZ, R5, -R0 ;  /* 0x00000005ff007223 */ /* 0x004fe40000000800 */
[----:B------:R-:W0:Y:S02]  /*1700*/  MUFU.RCP R5, R8 ;  /* 0x0000000800057308 */ /* 0x000e240000001000 */
        /* <DEDUP_REMOVED lines=15> */
.L_x_31:
[----:B------:R-:W0:Y:S01]  /*1800*/  LDC.64 R10, c[0x0][0x3a0] ;  /* 0x0000e800ff0a7b82 */ /* 0x000e220000000a00 */
[----:B------:R-:W-:Y:S02]  /*1810*/  IMAD.MOV.U32 R7, RZ, RZ, RZ ;  /* 0x000000ffff077224 */ /* 0x000fe400078e00ff */
[----:B------:R-:W-:-:S07]  /*1820*/  IMAD.MOV.U32 R5, RZ, RZ, R3 ;  /* 0x000000ffff057224 */ /* 0x000fce00078e0003 */
.L_x_32:
[----:B------:R-:W-:-:S04]  /*1830*/  IMAD R9, R5, UR12, R2 ;  /* 0x0000000c05097c24 */ /* 0x000fc8000f8e0202 */
[----:B0-----:R-:W-:-:S06]  /*1840*/  IMAD.WIDE R8, R9, 0x4, R10 ;  /* 0x0000000409087825 */ /* 0x001fcc00078e020a */
[----:B------:R-:W2:Y:S01]  /*1850*/  LDG.E.CONSTANT R8, desc[UR10][R8.64] ;  /* 0x0000000a08087981 */ /* 0x000ea2000c1e9900 */
[----:B------:R-:W-:-:S04]  /*1860*/  IADD3 R5, PT, PT, R6, R5, RZ ;  /* 0x0000000506057210 */ /* 0x000fc80007ffe0ff */
[----:B------:R-:W-:Y:S01]  /*1870*/  ISETP.GE.AND P0, PT, R5, UR13, PT ;  /* 0x0000000d05007c0c */ /* 0x000fe2000bf06270 */
[----:B--2---:R-:W-:-:S12]  /*1880*/  FFMA R7, R8, R0, R7 ;  /* 0x0000000008077223 */ /* 0x004fd80000000007 */
[----:B------:R-:W-:Y:S05]  /*1890*/  @!P0 BRA `(.L_x_32) ;  /* 0xfffffffc00e48947 */ /* 0x000fea000383ffff */
.L_x_22:
[----:B------:R-:W-:Y:S05]  /*18a0*/  BSYNC.RECONVERGENT B0 ;  /* 0x0000000000007941 */ /* 0x000fea0003800200 */
.L_x_21:
[----:B------:R-:W-:Y:S01]  /*18b0*/  ISETP.GE.U32.AND P1, PT, R6, 0x2, PT ;  /* 0x000000020600780c */ /* 0x000fe20003f26070 */
[----:B------:R0:W-:Y:S01]  /*18c0*/  STS [R4], R7 ;  /* 0x0000000704007388 */ /* 0x0001e20000000800 */
[----:B------:R-:W-:Y:S01]  /*18d0*/  BAR.SYNC.DEFER_BLOCKING 0x0 ;  /* 0x0000000000007b1d */ /* 0x000fe20000010000 */
[----:B------:R-:W-:-:S10]  /*18e0*/  ISETP.NE.AND P0, PT, R3, RZ, PT ;  /* 0x000000ff0300720c */ /* 0x000fd40003f05270 */
[----:B0-----:R-:W-:Y:S05]  /*18f0*/  @!P1 BRA `(.L_x_33) ;  /* 0x00000000002c9947 */ /* 0x001fea0003800000 */
.L_x_34:
[----:B------:R-:W-:-:S04]  /*1900*/  SHF.R.U32.HI R7, RZ, 0x1, R6 ;  /* 0x00000001ff077819 */ /* 0x000fc80000011606 */
[----:B------:R-:W-:-:S13]  /*1910*/  ISETP.GE.U32.AND P1, PT, R3, R7, PT ;  /* 0x000000070300720c */ /* 0x000fda0003f26070 */
[----:B--2---:R-:W-:Y:S01]  /*1920*/  @!P1 IMAD R0, R7, 0x4, R4 ;  /* 0x0000000407009824 */ /* 0x004fe200078e0204 */
        /* <DEDUP_REMOVED lines=8> */
.L_x_33:
[----:B------:R-:W-:Y:S05]  /*19b0*/  @P0 EXIT ;  /* 0x000000000000094d */ /* 0x000fea0003800000 */
[----:B------:R-:W0:Y:S01]  /*19c0*/  S2UR UR5, SR_CgaCtaId ;  /* 0x00000000000579c3 */ /* 0x000e220000008800 */
[----:B------:R-:W-:-:S07]  /*19d0*/  UMOV UR4, 0x400 ;  /* 0x0000040000047882 */ /* 0x000fce0000000000 */
[----:B------:R-:W1:Y:S08]  /*19e0*/  LDC R3, c[0x0][0x388] ;  /* 0x0000e200ff037b82 */ /* 0x000e700000000800 */
[----:B------:R-:W3:Y:S01]  /*19f0*/  LDC.64 R4, c[0x0][0x3a8] ;  /* 0x0000ea00ff047b82 */ /* 0x000ee20000000a00 */
[----:B0-----:R-:W-:Y:S01]  /*1a00*/  ULEA UR4, UR5, UR4, 0x18 ;  /* 0x0000000405047291 */ /* 0x001fe2000f8ec0ff */
[----:B-1----:R-:W-:-:S08]  /*1a10*/  IMAD R3, R3, UR7, R2 ;  /* 0x0000000703037c24 */ /* 0x002fd0000f8e0202 */
[----:B------:R-:W0:Y:S01]  /*1a20*/  LDS R7, [UR4] ;  /* 0x00000004ff077984 */ /* 0x000e220008000800 */
[----:B---3--:R-:W-:-:S05]  /*1a30*/  IMAD.WIDE.U32 R2, R3, 0x4, R4 ;  /* 0x0000000403027825 */ /* 0x008fca00078e0004 */
[----:B0-----:R-:W-:Y:S01]  /*1a40*/  STG.E desc[UR10][R2.64], R7 ;  /* 0x0000000702007986 */ /* 0x001fe2000c10190a */
[----:B------:R-:W-:Y:S05]  /*1a50*/  EXIT ;  /* 0x000000000000794d */ /* 0x000fea0003800000 */
        .weak           $__internal_0_$__cuda_sm3x_div_rn_noftz_f32_slowpath
        .type           $__internal_0_$__cuda_sm3x_div_rn_noftz_f32_slowpath,@function
        .size           $__internal_0_$__cuda_sm3x_div_rn_noftz_f32_slowpath,(.L_x_47 - $__internal_0_$__cuda_sm3x_div_rn_noftz_f32_slowpath)
$__internal_0_$__cuda_sm3x_div_rn_noftz_f32_slowpath:
[----:B------:R-:W-:Y:S01]  /*1a60*/  SHF.R.U32.HI R15, RZ, 0x17, R8 ;  /* 0x00000017ff0f7819 */ /* 0x000fe20000011608 */
[----:B------:R-:W-:Y:S01]  /*1a70*/  BSSY.RECONVERGENT B3, `(.L_x_35) ;  /* 0x0000064000037945 */ /* 0x000fe20003800200 */
[--C-:B------:R-:W-:Y:S01]  /*1a80*/  SHF.R.U32.HI R22, RZ, 0x17, R13.reuse ;  /* 0x00000017ff167819 */ /* 0x100fe2000001160d */
[----:B------:R-:W-:Y:S01]  /*1a90*/  IMAD.MOV.U32 R23, RZ, RZ, R13 ;  /* 0x000000ffff177224 */ /* 0x000fe200078e000d */
[----:B------:R-:W-:Y:S02]  /*1aa0*/  LOP3.LUT R15, R15, 0xff, RZ, 0xc0, !PT ;  /* 0x000000ff0f0f7812 */ /* 0x000fe400078ec0ff */
[----:B------:R-:W-:Y:S02]  /*1ab0*/  LOP3.LUT R22, R22, 0xff, RZ, 0xc0, !PT ;  /* 0x000000ff16167812 */ /* 0x000fe400078ec0ff */
[----:B------:R-:W-:Y:S01]  /*1ac0*/  MOV R12, R8 ;  /* 0x00000008000c7202 */ /* 0x000fe20000000f00 */
[----:B------:R-:W-:Y:S02]  /*1ad0*/  VIADD R25, R15, 0xffffffff ;  /* 0xffffffff0f197836 */ /* 0x000fe40000000000 */
[----:B------:R-:W-:-:S03]  /*1ae0*/  VIADD R24, R22, 0xffffffff ;  /* 0xffffffff16187836 */ /* 0x000fc60000000000 */
[----:B------:R-:W-:-:S04]  /*1af0*/  ISETP.GT.U32.AND P0, PT, R25, 0xfd, PT ;  /* 0x000000fd1900780c */ /* 0x000fc80003f04070 */
[----:B------:R-:W-:-:S13]  /*1b00*/  ISETP.GT.U32.OR P0, PT, R24, 0xfd, P0 ;  /* 0x000000fd1800780c */ /* 0x000fda0000704470 */
[----:B------:R-:W-:Y:S01]  /*1b10*/  @!P0 IMAD.MOV.U32 R21, RZ, RZ, RZ ;  /* 0x000000ffff158224 */ /* 0x000fe200078e00ff */
[----:B------:R-:W-:Y:S06]  /*1b20*/  @!P0 BRA `(.L_x_36) ;  /* 0x00000000005c8947 */ /* 0x000fec0003800000 */
[----:B------:R-:W-:Y:S02]  /*1b30*/  FSETP.GTU.FTZ.AND P0, PT, |R13|, +INF , PT ;  /* 0x7f8000000d00780b */ /* 0x000fe40003f1c200 */
[----:B------:R-:W-:-:S04]  /*1b40*/  FSETP.GTU.FTZ.AND P1, PT, |R8|, +INF , PT ;  /* 0x7f8000000800780b */ /* 0x000fc80003f3c200 */
[----:B------:R-:W-:-:S13]  /*1b50*/  PLOP3.LUT P0, PT, P0, P1, PT, 0xf8, 0x8f ;  /* 0x00000000008f781c */ /* 0x000fda0000703f70 */
[----:B------:R-:W-:Y:S05]  /*1b60*/  @P0 BRA `(.L_x_37) ;  /* 0x00000004004c0947 */ /* 0x000fea0003800000 */
[----:B------:R-:W-:-:S13]  /*1b70*/  LOP3.LUT P0, RZ, R12, 0x7fffffff, R23, 0xc8, !PT ;  /* 0x7fffffff0cff7812 */ /* 0x000fda000780c817 */
[----:B------:R-:W-:Y:S05]  /*1b80*/  @!P0 BRA `(.L_x_38) ;  /* 0x00000004003c8947 */ /* 0x000fea0003800000 */
[C---:B------:R-:W-:Y:S02]  /*1b90*/  FSETP.NEU.FTZ.AND P2, PT, |R13|.reuse, +INF , PT ;  /* 0x7f8000000d00780b */ /* 0x040fe40003f5d200 */
[----:B------:R-:W-:Y:S02]  /*1ba0*/  FSETP.NEU.FTZ.AND P1, PT, |R8|, +INF , PT ;  /* 0x7f8000000800780b */ /* 0x000fe40003f3d200 */
[----:B------:R-:W-:-:S11]  /*1bb0*/  FSETP.NEU.FTZ.AND P0, PT, |R13|, +INF , PT ;  /* 0x7f8000000d00780b */ /* 0x000fd60003f1d200 */
[----:B------:R-:W-:Y:S05]  /*1bc0*/  @!P1 BRA !P2, `(.L_x_38) ;  /* 0x00000004002c9947 */ /* 0x000fea0005000000 */
[----:B------:R-:W-:-:S04]  /*1bd0*/  LOP3.LUT P2, RZ, R23, 0x7fffffff, RZ, 0xc0, !PT ;  /* 0x7fffffff17ff7812 */ /* 0x000fc8000784c0ff */
[----:B------:R-:W-:-:S13]  /*1be0*/  PLOP3.LUT P1, PT, P1, P2, PT, 0x2f, 0xf2 ;  /* 0x0000000000f2781c */ /* 0x000fda0000f24577 */
[----:B------:R-:W-:Y:S05]  /*1bf0*/  @P1 BRA `(.L_x_39) ;  /* 0x0000000400181947 */ /* 0x000fea0003800000 */
[----:B------:R-:W-:-:S04]  /*1c00*/  LOP3.LUT P1, RZ, R12, 0x7fffffff, RZ, 0xc0, !PT ;  /* 0x7fffffff0cff7812 */ /* 0x000fc8000782c0ff */
[----:B------:R-:W-:-:S13]  /*1c10*/  PLOP3.LUT P0, PT, P0, P1, PT, 0x2f, 0xf2 ;  /* 0x0000000000f2781c */ /* 0x000fda0000702577 */
[----:B------:R-:W-:Y:S05]  /*1c20*/  @P0 BRA `(.L_x_40) ;  /* 0x0000000400000947 */ /* 0x000fea0003800000 */
[----:B------:R-:W-:Y:S02]  /*1c30*/  ISETP.GE.AND P0, PT, R24, RZ, PT ;  /* 0x000000ff1800720c */ /* 0x000fe40003f06270 */
[----:B------:R-:W-:-:S11]  /*1c40*/  ISETP.GE.AND P1, PT, R25, RZ, PT ;  /* 0x000000ff1900720c */ /* 0x000fd60003f26270 */
[----:B------:R-:W-:Y:S02]  /*1c50*/  @P0 IMAD.MOV.U32 R21, RZ, RZ, RZ ;  /* 0x000000ffff150224 */ /* 0x000fe400078e00ff */
[----:B------:R-:W-:Y:S01]  /*1c60*/  @!P0 FFMA R23, R13, 1.84467440737095516160e+19, RZ ;  /* 0x5f8000000d178823 */ /* 0x000fe200000000ff */
[----:B------:R-:W-:Y:S02]  /*1c70*/  @!P0 IMAD.MOV.U32 R21, RZ, RZ, -0x40 ;  /* 0xffffffc0ff158424 */ /* 0x000fe400078e00ff */
[----:B------:R-:W-:Y:S02]  /*1c80*/  @!P1 FFMA R12, R8, 1.84467440737095516160e+19, RZ ;  /* 0x5f800000080c9823 */ /* 0x000fe400000000ff */
[----:B------:R-:W-:-:S07]  /*1c90*/  @!P1 VIADD R21, R21, 0x40 ;  /* 0x0000004015159836 */ /* 0x000fce0000000000 */
.L_x_36:
[----:B------:R-:W-:Y:S01]  /*1ca0*/  LEA R13, R15, 0xc0800000, 0x17 ;  /* 0xc08000000f0d7811 */ /* 0x000fe200078eb8ff */
[----:B------:R-:W-:Y:S01]  /*1cb0*/  BSSY.RECONVERGENT B4, `(.L_x_41) ;  /* 0x0000036000047945 */ /* 0x000fe20003800200 */
[----:B------:R-:W-:-:S03]  /*1cc0*/  IADD3 R22, PT, PT, R22, -0x7f, RZ ;  /* 0xffffff8116167810 */ /* 0x000fc60007ffe0ff */
[----:B------:R-:W-:Y:S02]  /*1cd0*/  IMAD.IADD R25, R12, 0x1, -R13 ;  /* 0x000000010c197824 */ /* 0x000fe400078e0a0d */
[C---:B------:R-:W-:Y:S01]  /*1ce0*/  IMAD R12, R22.reuse, -0x800000, R23 ;  /* 0xff800000160c7824 */ /* 0x040fe200078e0217 */
[----:B------:R-:W-:Y:S01]  /*1cf0*/  IADD3 R22, PT, PT, R22, 0x7f, -R15 ;  /* 0x0000007f16167810 */ /* 0x000fe20007ffe80f */
[----:B------:R-:W0:Y:S01]  /*1d00*/  MUFU.RCP R24, R25 ;  /* 0x0000001900187308 */ /* 0x000e220000001000 */
[----:B------:R-:W-:-:S03]  /*1d10*/  FADD.FTZ R13, -R25, -RZ ;  /* 0x800000ff190d7221 */ /* 0x000fc60000010100 */
[----:B------:R-:W-:Y:S02]  /*1d20*/  IMAD.IADD R22, R22, 0x1, R21 ;  /* 0x0000000116167824 */ /* 0x000fe400078e0215 */
[----:B0-----:R-:W-:-:S04]  /*1d30*/  FFMA R27, R24, R13, 1 ;  /* 0x3f800000181b7423 */ /* 0x001fc8000000000d */
[----:B------:R-:W-:-:S04]  /*1d40*/  FFMA R23, R24, R27, R24 ;  /* 0x0000001b18177223 */ /* 0x000fc80000000018 */
[----:B------:R-:W-:-:S04]  /*1d50*/  FFMA R24, R12, R23, RZ ;  /* 0x000000170c187223 */ /* 0x000fc800000000ff */
[----:B------:R-:W-:-:S04]  /*1d60*/  FFMA R26, R13, R24, R12 ;  /* 0x000000180d1a7223 */ /* 0x000fc8000000000c */
[----:B------:R-:W-:-:S04]  /*1d70*/  FFMA R24, R23, R26, R24 ;  /* 0x0000001a17187223 */ /* 0x000fc80000000018 */
[----:B------:R-:W-:-:S04]  /*1d80*/  FFMA R13, R13, R24, R12 ;  /* 0x000000180d0d7223 */ /* 0x000fc8000000000c */
[----:B------:R-:W-:-:S05]  /*1d90*/  FFMA R12, R23, R13, R24 ;  /* 0x0000000d170c7223 */ /* 0x000fca0000000018 */
[----:B------:R-:W-:-:S04]  /*1da0*/  SHF.R.U32.HI R15, RZ, 0x17, R12 ;  /* 0x00000017ff0f7819 */ /* 0x000fc8000001160c */
[----:B------:R-:W-:-:S05]  /*1db0*/  LOP3.LUT R15, R15, 0xff, RZ, 0xc0, !PT ;  /* 0x000000ff0f0f7812 */ /* 0x000fca00078ec0ff */
[----:B------:R-:W-:-:S04]  /*1dc0*/  IMAD.IADD R15, R15, 0x1, R22 ;  /* 0x000000010f0f7824 */ /* 0x000fc800078e0216 */
[----:B------:R-:W-:-:S05]  /*1dd0*/  VIADD R21, R15, 0xffffffff ;  /* 0xffffffff0f157836 */ /* 0x000fca0000000000 */
[----:B------:R-:W-:-:S13]  /*1de0*/  ISETP.GE.U32.AND P0, PT, R21, 0xfe, PT ;  /* 0x000000fe1500780c */ /* 0x000fda0003f06070 */
[----:B------:R-:W-:Y:S05]  /*1df0*/  @!P0 BRA `(.L_x_42) ;  /* 0x0000000000808947 */ /* 0x000fea0003800000 */
[----:B------:R-:W-:-:S13]  /*1e00*/  ISETP.GT.AND P0, PT, R15, 0xfe, PT ;  /* 0x000000fe0f00780c */ /* 0x000fda0003f04270 */
[----:B------:R-:W-:Y:S05]  /*1e10*/  @P0 BRA `(.L_x_43) ;  /* 0x00000000006c0947 */ /* 0x000fea0003800000 */
[----:B------:R-:W-:-:S13]  /*1e20*/  ISETP.GE.AND P0, PT, R15, 0x1, PT ;  /* 0x000000010f00780c */ /* 0x000fda0003f06270 */
[----:B------:R-:W-:Y:S05]  /*1e30*/  @P0 BRA `(.L_x_44) ;  /* 0x0000000000740947 */ /* 0x000fea0003800000 */
[----:B------:R-:W-:Y:S02]  /*1e40*/  ISETP.GE.AND P0, PT, R15, -0x18, PT ;  /* 0xffffffe80f00780c */ /* 0x000fe40003f06270 */
[----:B------:R-:W-:-:S11]  /*1e50*/  LOP3.LUT R12, R12, 0x80000000, RZ, 0xc0, !PT ;  /* 0x800000000c0c7812 */ /* 0x000fd600078ec0ff */
[----:B------:R-:W-:Y:S05]  /*1e60*/  @!P0 BRA `(.L_x_44) ;  /* 0x0000000000688947 */ /* 0x000fea0003800000 */
[-CC-:B------:R-:W-:Y:S01]  /*1e70*/  FFMA.RZ R21, R23, R13.reuse, R24.reuse ;  /* 0x0000000d17157223 */ /* 0x180fe2000000c018 */
[C---:B------:R-:W-:Y:S02]  /*1e80*/  ISETP.NE.AND P2, PT, R15.reuse, RZ, PT ;  /* 0x000000ff0f00720c */ /* 0x040fe40003f45270 */
[----:B------:R-:W-:Y:S02]  /*1e90*/  ISETP.NE.AND P1, PT, R15, RZ, PT ;  /* 0x000000ff0f00720c */ /* 0x000fe40003f25270 */
[----:B------:R-:W-:Y:S01]  /*1ea0*/  LOP3.LUT R22, R21, 0x7fffff, RZ, 0xc0, !PT ;  /* 0x007fffff15167812 */ /* 0x000fe200078ec0ff */
[CCC-:B------:R-:W-:Y:S01]  /*1eb0*/  FFMA.RP R21, R23.reuse, R13.reuse, R24.reuse ;  /* 0x0000000d17157223 */ /* 0x1c0fe20000008018 */
[----:B------:R-:W-:Y:S01]  /*1ec0*/  FFMA.RM R24, R23, R13, R24 ;  /* 0x0000000d17187223 */ /* 0x000fe20000004018 */
[----:B------:R-:W-:Y:S01]  /*1ed0*/  VIADD R13, R15, 0x20 ;  /* 0x000000200f0d7836 */ /* 0x000fe20000000000 */
[----:B------:R-:W-:Y:S01]  /*1ee0*/  LOP3.LUT R22, R22, 0x800000, RZ, 0xfc, !PT ;  /* 0x0080000016167812 */ /* 0x000fe200078efcff */
[----:B------:R-:W-:-:S02]  /*1ef0*/  IMAD.MOV R15, RZ, RZ, -R15 ;  /* 0x000000ffff0f7224 */ /* 0x000fc400078e0a0f */
[----:B------:R-:W-:Y:S02]  /*1f00*/  FSETP.NEU.FTZ.AND P0, PT, R21, R24, PT ;  /* 0x000000181500720b */ /* 0x000fe40003f1d000 */
[----:B------:R-:W-:Y:S02]  /*1f10*/  SHF.L.U32 R13, R22, R13, RZ ;  /* 0x0000000d160d7219 */ /* 0x000fe400000006ff */
[----:B------:R-:W-:Y:S02]  /*1f20*/  SEL R15, R15, RZ, P2 ;  /* 0x000000ff0f0f7207 */ /* 0x000fe40001000000 */
[----:B------:R-:W-:Y:S02]  /*1f30*/  ISETP.NE.AND P1, PT, R13, RZ, P1 ;  /* 0x000000ff0d00720c */ /* 0x000fe40000f25270 */
[----:B------:R-:W-:Y:S02]  /*1f40*/  SHF.R.U32.HI R15, RZ, R15, R22 ;  /* 0x0000000fff0f7219 */ /* 0x000fe40000011616 */
[----:B------:R-:W-:-:S02]  /*1f50*/  PLOP3.LUT P0, PT, P0, P1, PT, 0xf8, 0x8f ;  /* 0x00000000008f781c */ /* 0x000fc40000703f70 */
[----:B------:R-:W-:Y:S02]  /*1f60*/  SHF.R.U32.HI R22, RZ, 0x1, R15 ;  /* 0x00000001ff167819 */ /* 0x000fe4000001160f */
[----:B------:R-:W-:-:S04]  /*1f70*/  SEL R13, RZ, 0x1, !P0 ;  /* 0x00000001ff0d7807 */ /* 0x000fc80004000000 */
[----:B------:R-:W-:-:S04]  /*1f80*/  LOP3.LUT R24, R13, 0x1, R22, 0xf8, !PT ;  /* 0x000000010d187812 */ /* 0x000fc800078ef816 */
[----:B------:R-:W-:-:S04]  /*1f90*/  LOP3.LUT R15, R24, R15, RZ, 0xc0, !PT ;  /* 0x0000000f180f7212 */ /* 0x000fc800078ec0ff */
[----:B------:R-:W-:-:S04]  /*1fa0*/  IADD3 R15, PT, PT, R22, R15, RZ ;  /* 0x0000000f160f7210 */ /* 0x000fc80007ffe0ff */
[----:B------:R-:W-:Y:S01]  /*1fb0*/  LOP3.LUT R12, R15, R12, RZ, 0xfc, !PT ;  /* 0x0000000c0f0c7212 */ /* 0x000fe200078efcff */
[----:B------:R-:W-:Y:S06]  /*1fc0*/  BRA `(.L_x_44) ;  /* 0x0000000000107947 */ /* 0x000fec0003800000 */
.L_x_43:
[----:B------:R-:W-:-:S04]  /*1fd0*/  LOP3.LUT R12, R12, 0x80000000, RZ, 0xc0, !PT ;  /* 0x800000000c0c7812 */ /* 0x000fc800078ec0ff */
[----:B------:R-:W-:Y:S01]  /*1fe0*/  LOP3.LUT R12, R12, 0x7f800000, RZ, 0xfc, !PT ;  /* 0x7f8000000c0c7812 */ /* 0x000fe200078efcff */
[----:B------:R-:W-:Y:S06]  /*1ff0*/  BRA `(.L_x_44) ;  /* 0x0000000000047947 */ /* 0x000fec0003800000 */
.L_x_42:
[----:B------:R-:W-:-:S07]  /*2000*/  IMAD R12, R22, 0x800000, R12 ;  /* 0x00800000160c7824 */ /* 0x000fce00078e020c */
.L_x_44:
[----:B------:R-:W-:Y:S05]  /*2010*/  BSYNC.RECONVERGENT B4 ;  /* 0x0000000000047941 */ /* 0x000fea0003800200 */
.L_x_41:
[----:B------:R-:W-:Y:S05]  /*2020*/  BRA `(.L_x_45) ;  /* 0x0000000000207947 */ /* 0x000fea0003800000 */
.L_x_40:
[----:B------:R-:W-:-:S04]  /*2030*/  LOP3.LUT R12, R12, 0x80000000, R23, 0x48, !PT ;  /* 0x800000000c0c7812 */ /* 0x000fc800078e4817 */
[----:B------:R-:W-:Y:S01]  /*2040*/  LOP3.LUT R12, R12, 0x7f800000, RZ, 0xfc, !PT ;  /* 0x7f8000000c0c7812 */ /* 0x000fe200078efcff */
[----:B------:R-:W-:Y:S06]  /*2050*/  BRA `(.L_x_45) ;  /* 0x0000000000147947 */ /* 0x000fec0003800000 */
.L_x_39:
[----:B------:R-:W-:Y:S01]  /*2060*/  LOP3.LUT R12, R12, 0x80000000, R23, 0x48, !PT ;  /* 0x800000000c0c7812 */ /* 0x000fe200078e4817 */
[----:B------:R-:W-:Y:S06]  /*2070*/  BRA `(.L_x_45) ;  /* 0x00000000000c7947 */ /* 0x000fec0003800000 */
.L_x_38:
[----:B------:R-:W0:Y:S01]  /*2080*/  MUFU.RSQ R12, -QNAN ;  /* 0xffc00000000c7908 */ /* 0x000e220000001400 */
[----:B------:R-:W-:Y:S05]  /*2090*/  BRA `(.L_x_45) ;  /* 0x0000000000047947 */ /* 0x000fea0003800000 */
.L_x_37:
[----:B------:R-:W-:-:S07]  /*20a0*/  FADD.FTZ R12, R13, R8 ;  /* 0x000000080d0c7221 */ /* 0x000fce0000010000 */
.L_x_45:
[----:B------:R-:W-:Y:S05]  /*20b0*/  BSYNC.RECONVERGENT B3 ;  /* 0x0000000000037941 */ /* 0x000fea0003800200 */
.L_x_35:
[----:B0-----:R-:W-:Y:S02]  /*20c0*/  IMAD.MOV.U32 R15, RZ, RZ, R12 ;  /* 0x000000ffff0f7224 */ /* 0x001fe400078e000c */
[----:B------:R-:W-:Y:S02]  /*20d0*/  IMAD.MOV.U32 R12, RZ, RZ, R14 ;  /* 0x000000ffff0c7224 */ /* 0x000fe400078e000e */
[----:B------:R-:W-:-:S04]  /*20e0*/  IMAD.MOV.U32 R13, RZ, RZ, 0x0 ;  /* 0x00000000ff0d7424 */ /* 0x000fc800078e00ff */
[----:B------:R-:W-:Y:S05]  /*20f0*/  RET.REL.NODEC R12 `(_Z12execute_taskiiiPKfS0_S0_Pf) ;  /* 0xffffffdc0cc07950 */ /* 0x000fea0003c3ffff */
.L_x_46:
[----:B------:R-:W-:-:S00]  /*2100*/  BRA `(.L_x_46) ;  /* 0xfffffffc00fc7947 */ /* 0x000fc0000383ffff */
[----:B------:R-:W-:-:S00]  /*2110*/  NOP ;  /* 0x0000000000007918 */ /* 0x000fc00000000000 */
        /* <DEDUP_REMOVED lines=14> */
.L_x_47:


//--------------------- .nv.shared._Z12execute_taskiiiPKfS0_S0_Pf --------------------------
	.section	.nv.shared._Z12execute_taskiiiPKfS0_S0_Pf,"aw",@nobits
	.sectionflags	@""
	.align	4
.nv.shared._Z12execute_taskiiiPKfS0_S0_Pf:
	.zero		2048


//--------------------- .nv.shared.reserved.0     --------------------------
	.section	.nv.shared.reserved.0,"aw",@nobits
	.weak		__nv_reservedSMEM_offset_0_alias
	.size		__nv_reservedSMEM_offset_0_alias, 0, 64
	.other		__nv_reservedSMEM_offset_0_alias,@"STO_CUDA_RESERVED_SHARED STV_DEFAULT"
__nv_reservedSMEM_offset_0_alias:
	.zero		0
	.zero		64


//--------------------- .nv.constant0._Z12execute_taskiiiPKfS0_S0_Pf --------------------------
	.section	.nv.constant0._Z12execute_taskiiiPKfS0_S0_Pf,"a",@progbits
	.sectionflags	@""
	.align	4
.nv.constant0._Z12execute_taskiiiPKfS0_S0_Pf:
	.zero		944


//--------------------- SYMBOLS --------------------------

	.type		.nv.reservedSmem.offset0,@object
	.size		.nv.reservedSmem.offset0,0x4
	.type		.nv.reservedSmem.cap,@object
	.size		.nv.reservedSmem.cap,0x4
